// auto-generated by cutlass_sweep.epilogue — config: {"arch": "sm_90", "cluster_m": 1, "cluster_n": 1, "dtype": "bf16", "fusion": "lincomb", "tile_k": 64, "tile_m": 128, "tile_n": 256}
#include "cutlass/cutlass.h"
#include "cutlass/gemm/collective/collective_builder.hpp"
#include "cutlass/gemm/device/gemm_universal_adapter.h"
#include "cutlass/gemm/kernel/gemm_universal.hpp"
#include "cutlass/epilogue/collective/collective_builder.hpp"
#include "cutlass/epilogue/fusion/operations.hpp"
#include "cutlass/epilogue/thread/activation.h"

using Elem = cutlass::bfloat16_t;
using Acc  = float;
using TileShape    = cute::Shape<cute::_128, cute::_256, cute::_64>;
using ClusterShape = cute::Shape<cute::_1, cute::_1, cute::_1>;
using FusionOp     = cutlass::epilogue::fusion::LinearCombination<Elem, Acc>;

using CollectiveEpilogue = typename cutlass::epilogue::collective::CollectiveBuilder<
    cutlass::arch::Sm90, cutlass::arch::OpClassTensorOp,
    TileShape, ClusterShape,
    cutlass::epilogue::collective::EpilogueTileAuto,
    Acc, Acc,
    Elem, cutlass::layout::RowMajor, 128 / cutlass::sizeof_bits<Elem>::value,
    Elem, cutlass::layout::RowMajor, 128 / cutlass::sizeof_bits<Elem>::value,
    cutlass::epilogue::TmaWarpSpecializedCooperative,
    FusionOp
  >::CollectiveOp;

using CollectiveMainloop = typename cutlass::gemm::collective::CollectiveBuilder<
    cutlass::arch::Sm90, cutlass::arch::OpClassTensorOp,
    Elem, cutlass::layout::RowMajor, 128 / cutlass::sizeof_bits<Elem>::value,
    Elem, cutlass::layout::ColumnMajor, 128 / cutlass::sizeof_bits<Elem>::value,
    Acc,
    TileShape, ClusterShape,
    cutlass::gemm::collective::StageCountAutoCarveout<
        static_cast<int>(sizeof(typename CollectiveEpilogue::SharedStorage))>,
    cutlass::gemm::KernelTmaWarpSpecializedCooperative
  >::CollectiveOp;

using GemmKernel = cutlass::gemm::kernel::GemmUniversal<
    cute::Shape<int,int,int,int>, CollectiveMainloop, CollectiveEpilogue>;
using Gemm = cutlass::gemm::device::GemmUniversalAdapter<GemmKernel>;

auto* _anchor = &cutlass::device_kernel<GemmKernel>;


// ===== COMPILED SASS (sm_90a) =====

	.target	sm_90a

	.elftype	@"ET_EXEC"


//--------------------- .note.nv.tkinfo           --------------------------
	.section	.note.nv.tkinfo,"",@"SHT_NOTE"
	.sectionflags	@"SHF_NOTE_NV_TKINFO"
	.tkinfo
        /*0018*/ 	.word	0x00000002
        /*0030*/ 	.string	""
        /*0030*/ 	.string	"ptxas"
        /*0030*/ 	.string	"Cuda compilation tools, release 13.0, V13.0.88"
        /*0030*/ 	.string	"Build cuda_13.0.r13.0/compiler.36424714_0"
        /*0030*/ 	.string	"-arch sm_90a -m 64 "



//--------------------- .note.nv.cuinfo           --------------------------
	.section	.note.nv.cuinfo,"",@"SHT_NOTE"
	.sectionflags	@"SHF_NOTE_NV_CUINFO"
        /*0018*/ 	.short	0x0002
        /*001a*/ 	.short	0x005a
        /*001c*/ 	.short	0x0082
	.zero		2


//--------------------- .nv.info                  --------------------------
	.section	.nv.info,"",@"SHT_CUDA_INFO"
	.align	4


	//----- nvinfo : EIATTR_REGCOUNT
	.align		4
        /*0000*/ 	.byte	0x04, 0x2f
        /*0002*/ 	.short	(.L_18 - .L_17)
	.align		4
.L_17:
        /*0004*/ 	.word	index@(_ZN7cutlass13device_kernelINS_4gemm6kernel13GemmUniversalIN4cute5tupleIJiiiiEEENS1_10collective13CollectiveMmaINS1_34MainloopSm90TmaGmmaWarpSpecializedILi4ENS5_IJNS4_1CILi1EEESB_SB_EEENS1_35KernelTmaWarpSpecializedCooperativeEEENS5_IJNSA_ILi128EEENSA_ILi256EEENSA_ILi64EEEEEENS_10bfloat16_tENS5_IJlSB_lEEESJ_SK_NS4_8TiledMMAINS4_8MMA_AtomIJNS4_4SM904GMMA28MMA_64x256x16_F32BF16BF16_SSILNSO_5MajorE0ELSQ_0ELNSO_7ScaleInE1ELSR_1EEEEEENS4_6LayoutINS5_IJNSA_ILi2EEESB_SB_EEENS5_IJSB_NSA_ILi0EEESX_EEEEENS5_IJNS4_10UnderscoreES10_S10_EEEEENS4_13SM90_TMA_LOADENS4_14ComposedLayoutINS4_7SwizzleILi3ELi4ELi3EEENS4_18smem_ptr_flag_bitsILi16EEENSU_INS5_IJNSA_ILi8EEESH_EEENS5_IJSH_SB_EEEEEEEvNS4_8identityES13_S1D_vS1E_EENS_8epilogue10collective18CollectiveEpilogueINS1G_22Sm90TmaWarpSpecializedILi4ELi2ELi16ELb1ELb0EEEJSI_NS5_IJSF_NSA_ILi32EEEEEESJ_SK_SJ_SK_NS1G_6fusion15FusionCallbacksIS1K_NS1N_17LinearCombinationISJ_fSJ_fLNS_15FloatRoundStyleE2EEESI_S1M_JEEES13_NS14_INS15_ILi2ELi4ELi3EEES18_NSU_INS5_IJS19_S1L_EEENS5_IJS1L_SB_EEEEEEENS4_17SM75_U32x4_LDSM_NENS4_14SM90_TMA_STOREES1X_NS4_17SM90_U32x4_STSM_NENS4_9Copy_AtomIJS20_NS_6half_tEEEEvEEEvvEEEEvNT_6ParamsE)
        /*0008*/ 	.word	0x000000a8


	//----- nvinfo : EIATTR_FRAME_SIZE
	.align		4
.L_18:
        /*000c*/ 	.byte	0x04, 0x11
        /*000e*/ 	.short	(.L_20 - .L_19)
	.align		4
.L_19:
        /*0010*/ 	.word	index@(_ZN7cutlass13device_kernelINS_4gemm6kernel13GemmUniversalIN4cute5tupleIJiiiiEEENS1_10collective13CollectiveMmaINS1_34MainloopSm90TmaGmmaWarpSpecializedILi4ENS5_IJNS4_1CILi1EEESB_SB_EEENS1_35KernelTmaWarpSpecializedCooperativeEEENS5_IJNSA_ILi128EEENSA_ILi256EEENSA_ILi64EEEEEENS_10bfloat16_tENS5_IJlSB_lEEESJ_SK_NS4_8TiledMMAINS4_8MMA_AtomIJNS4_4SM904GMMA28MMA_64x256x16_F32BF16BF16_SSILNSO_5MajorE0ELSQ_0ELNSO_7ScaleInE1ELSR_1EEEEEENS4_6LayoutINS5_IJNSA_ILi2EEESB_SB_EEENS5_IJSB_NSA_ILi0EEESX_EEEEENS5_IJNS4_10UnderscoreES10_S10_EEEEENS4_13SM90_TMA_LOADENS4_14ComposedLayoutINS4_7SwizzleILi3ELi4ELi3EEENS4_18smem_ptr_flag_bitsILi16EEENSU_INS5_IJNSA_ILi8EEESH_EEENS5_IJSH_SB_EEEEEEEvNS4_8identityES13_S1D_vS1E_EENS_8epilogue10collective18CollectiveEpilogueINS1G_22Sm90TmaWarpSpecializedILi4ELi2ELi16ELb1ELb0EEEJSI_NS5_IJSF_NSA_ILi32EEEEEESJ_SK_SJ_SK_NS1G_6fusion15FusionCallbacksIS1K_NS1N_17LinearCombinationISJ_fSJ_fLNS_15FloatRoundStyleE2EEESI_S1M_JEEES13_NS14_INS15_ILi2ELi4ELi3EEES18_NSU_INS5_IJS19_S1L_EEENS5_IJS1L_SB_EEEEEEENS4_17SM75_U32x4_LDSM_NENS4_14SM90_TMA_STOREES1X_NS4_17SM90_U32x4_STSM_NENS4_9Copy_AtomIJS20_NS_6half_tEEEEvEEEvvEEEEvNT_6ParamsE)
        /*0014*/ 	.word	0x00000000


	//----- nvinfo : EIATTR_MIN_STACK_SIZE
	.align		4
.L_20:
        /*0018*/ 	.byte	0x04, 0x12
        /*001a*/ 	.short	(.L_22 - .L_21)
	.align		4
.L_21:
        /*001c*/ 	.word	index@(_ZN7cutlass13device_kernelINS_4gemm6kernel13GemmUniversalIN4cute5tupleIJiiiiEEENS1_10collective13CollectiveMmaINS1_34MainloopSm90TmaGmmaWarpSpecializedILi4ENS5_IJNS4_1CILi1EEESB_SB_EEENS1_35KernelTmaWarpSpecializedCooperativeEEENS5_IJNSA_ILi128EEENSA_ILi256EEENSA_ILi64EEEEEENS_10bfloat16_tENS5_IJlSB_lEEESJ_SK_NS4_8TiledMMAINS4_8MMA_AtomIJNS4_4SM904GMMA28MMA_64x256x16_F32BF16BF16_SSILNSO_5MajorE0ELSQ_0ELNSO_7ScaleInE1ELSR_1EEEEEENS4_6LayoutINS5_IJNSA_ILi2EEESB_SB_EEENS5_IJSB_NSA_ILi0EEESX_EEEEENS5_IJNS4_10UnderscoreES10_S10_EEEEENS4_13SM90_TMA_LOADENS4_14ComposedLayoutINS4_7SwizzleILi3ELi4ELi3EEENS4_18smem_ptr_flag_bitsILi16EEENSU_INS5_IJNSA_ILi8EEESH_EEENS5_IJSH_SB_EEEEEEEvNS4_8identityES13_S1D_vS1E_EENS_8epilogue10collective18CollectiveEpilogueINS1G_22Sm90TmaWarpSpecializedILi4ELi2ELi16ELb1ELb0EEEJSI_NS5_IJSF_NSA_ILi32EEEEEESJ_SK_SJ_SK_NS1G_6fusion15FusionCallbacksIS1K_NS1N_17LinearCombinationISJ_fSJ_fLNS_15FloatRoundStyleE2EEESI_S1M_JEEES13_NS14_INS15_ILi2ELi4ELi3EEES18_NSU_INS5_IJS19_S1L_EEENS5_IJS1L_SB_EEEEEEENS4_17SM75_U32x4_LDSM_NENS4_14SM90_TMA_STOREES1X_NS4_17SM90_U32x4_STSM_NENS4_9Copy_AtomIJS20_NS_6half_tEEEEvEEEvvEEEEvNT_6ParamsE)
        /*0020*/ 	.word	0x00000000
.L_22:


//--------------------- .nv.compat                --------------------------
	.section	.nv.compat,"",@"SHT_CUDA_COMPAT_INFO"
	.align	4
        /*0000*/ 	.byte	0x02, 0x09, 0x01, 0x00, 0x02, 0x02, 0x04, 0x00, 0x02, 0x05, 0x05, 0x00, 0x03, 0x07, 0x01, 0x01
        /*0010*/ 	.byte	0x02, 0x03, 0x01, 0x00, 0x02, 0x06, 0x01, 0x00, 0x04, 0x0b, 0x08, 0x00, 0x00, 0x00, 0x00, 0x00
        /*0020*/ 	.byte	0x00, 0x00, 0x00, 0x00


//--------------------- .nv.info._ZN7cutlass13device_kernelINS_4gemm6kernel13GemmUniversalIN4cute5tupleIJiiiiEEENS1_10collective13CollectiveMmaINS1_34MainloopSm90TmaGmmaWarpSpecializedILi4ENS5_IJNS4_1CILi1EEESB_SB_EEENS1_35KernelTmaWarpSpecializedCooperativeEEENS5_IJNSA_ILi128EEENSA_ILi256EEENSA_ILi64EEEEEENS_10bfloat16_tENS5_IJlSB_lEEESJ_SK_NS4_8TiledMMAINS4_8MMA_AtomIJNS4_4SM904GMMA28MMA_64x256x16_F32BF16BF16_SSILNSO_5MajorE0ELSQ_0ELNSO_7ScaleInE1ELSR_1EEEEEENS4_6LayoutINS5_IJNSA_ILi2EEESB_SB_EEENS5_IJSB_NSA_ILi0EEESX_EEEEENS5_IJNS4_10UnderscoreES10_S10_EEEEENS4_13SM90_TMA_LOADENS4_14ComposedLayoutINS4_7SwizzleILi3ELi4ELi3EEENS4_18smem_ptr_flag_bitsILi16EEENSU_INS5_IJNSA_ILi8EEESH_EEENS5_IJSH_SB_EEEEEEEvNS4_8identityES13_S1D_vS1E_EENS_8epilogue10collective18CollectiveEpilogueINS1G_22Sm90TmaWarpSpecializedILi4ELi2ELi16ELb1ELb0EEEJSI_NS5_IJSF_NSA_ILi32EEEEEESJ_SK_SJ_SK_NS1G_6fusion15FusionCallbacksIS1K_NS1N_17LinearCombinationISJ_fSJ_fLNS_15FloatRoundStyleE2EEESI_S1M_JEEES13_NS14_INS15_ILi2ELi4ELi3EEES18_NSU_INS5_IJS19_S1L_EEENS5_IJS1L_SB_EEEEEEENS4_17SM75_U32x4_LDSM_NENS4_14SM90_TMA_STOREES1X_NS4_17SM90_U32x4_STSM_NENS4_9Copy_AtomIJS20_NS_6half_tEEEEvEEEvvEEEEvNT_6ParamsE --------------------------
	.section	.nv.info._ZN7cutlass13device_kernelINS_4gemm6kernel13GemmUniversalIN4cute5tupleIJiiiiEEENS1_10collective13CollectiveMmaINS1_34MainloopSm90TmaGmmaWarpSpecializedILi4ENS5_IJNS4_1CILi1EEESB_SB_EEENS1_35KernelTmaWarpSpecializedCooperativeEEENS5_IJNSA_ILi128EEENSA_ILi256EEENSA_ILi64EEEEEENS_10bfloat16_tENS5_IJlSB_lEEESJ_SK_NS4_8TiledMMAINS4_8MMA_AtomIJNS4_4SM904GMMA28MMA_64x256x16_F32BF16BF16_SSILNSO_5MajorE0ELSQ_0ELNSO_7ScaleInE1ELSR_1EEEEEENS4_6LayoutINS5_IJNSA_ILi2EEESB_SB_EEENS5_IJSB_NSA_ILi0EEESX_EEEEENS5_IJNS4_10UnderscoreES10_S10_EEEEENS4_13SM90_TMA_LOADENS4_14ComposedLayoutINS4_7SwizzleILi3ELi4ELi3EEENS4_18smem_ptr_flag_bitsILi16EEENSU_INS5_IJNSA_ILi8EEESH_EEENS5_IJSH_SB_EEEEEEEvNS4_8identityES13_S1D_vS1E_EENS_8epilogue10collective18CollectiveEpilogueINS1G_22Sm90TmaWarpSpecializedILi4ELi2ELi16ELb1ELb0EEEJSI_NS5_IJSF_NSA_ILi32EEEEEESJ_SK_SJ_SK_NS1G_6fusion15FusionCallbacksIS1K_NS1N_17LinearCombinationISJ_fSJ_fLNS_15FloatRoundStyleE2EEESI_S1M_JEEES13_NS14_INS15_ILi2ELi4ELi3EEES18_NSU_INS5_IJS19_S1L_EEENS5_IJS1L_SB_EEEEEEENS4_17SM75_U32x4_LDSM_NENS4_14SM90_TMA_STOREES1X_NS4_17SM90_U32x4_STSM_NENS4_9Copy_AtomIJS20_NS_6half_tEEEEvEEEvvEEEEvNT_6ParamsE,"",@"SHT_CUDA_INFO"
	.sectionflags	@""
	.align	4


	//----- nvinfo : EIATTR_CUDA_API_VERSION
	.align		4
        /*0000*/ 	.byte	0x04, 0x37
        /*0002*/ 	.short	(.L_24 - .L_23)
.L_23:
        /*0004*/ 	.word	0x00000082


	//----- nvinfo : EIATTR_KPARAM_INFO
	.align		4
.L_24:
        /*0008*/ 	.byte	0x04, 0x17
        /*000a*/ 	.short	(.L_26 - .L_25)
.L_25:
        /*000c*/ 	.word	0x00000000
        /*0010*/ 	.short	0x0000
        /*0012*/ 	.short	0x0070
        /*0014*/ 	.byte	0x00, 0xf0, 0x01, 0x1c


	//----- nvinfo : EIATTR_SPARSE_MMA_MASK
	.align		4
.L_26:
        /*0018*/ 	.byte	0x03, 0x50
        /*001a*/ 	.short	0x0000


	//----- nvinfo : EIATTR_MAXREG_COUNT
	.align		4
        /*001c*/ 	.byte	0x03, 0x1b
        /*001e*/ 	.short	0x00a8


	//----- nvinfo : EIATTR_NUM_BARRIERS
	.align		4
        /*0020*/ 	.byte	0x02, 0x4c
        /*0022*/ 	.byte	0x02
	.zero		1


	//----- nvinfo : EIATTR_EXTERNS
	.align		4
        /*0024*/ 	.byte	0x04, 0x0f
        /*0026*/ 	.short	(.L_28 - .L_27)


	//   ....[0]....
	.align		4
.L_27:
        /*0028*/ 	.word	index@(__assertfail)


	//----- nvinfo : EIATTR_MERCURY_ISA_VERSION
	.align		4
.L_28:
        /*002c*/ 	.byte	0x03, 0x5f
        /*002e*/ 	.short	0x0101


	//----- nvinfo : EIATTR_INT_WARP_WIDE_INSTR_OFFSETS
	.align		4
        /*0030*/ 	.byte	0x04, 0x31
        /*0032*/ 	.short	(.L_30 - .L_29)


	//   ....[0]....
.L_29:
        /*0034*/ 	.word	0x000008b0


	//   ....[1]....
        /*0038*/ 	.word	0x000008c0


	//   ....[2]....
        /*003c*/ 	.word	0x00000960


	//----- nvinfo : EIATTR_COOP_GROUP_MASK_REGIDS
	.align		4
.L_30:
        /*0040*/ 	.byte	0x04, 0x29
        /*0042*/ 	.short	(.L_32 - .L_31)


	//   ....[0]....
.L_31:
        /*0044*/ 	.word	0xffffffff


	//   ....[1]....
        /*0048*/ 	.word	0xffffffff


	//   ....[2]....
        /*004c*/ 	.word	0xffffffff


	//   ....[3]....
        /*0050*/ 	.word	0xffffffff


	//   ....[4]....
        /*0054*/ 	.word	0xffffffff


	//   ....[5]....
        /*0058*/ 	.word	0xffffffff


	//----- nvinfo : EIATTR_COOP_GROUP_INSTR_OFFSETS
	.align		4
.L_32:
        /*005c*/ 	.byte	0x04, 0x28
        /*005e*/ 	.short	(.L_34 - .L_33)


	//   ....[0]....
.L_33:
        /*0060*/ 	.word	0x00000070


	//   ....[1]....
        /*0064*/ 	.word	0x00000080


	//   ....[2]....
        /*0068*/ 	.word	0x00000430


	//   ....[3]....
        /*006c*/ 	.word	0x000005c0


	//   ....[4]....
        /*0070*/ 	.word	0x00000770


	//   ....[5]....
        /*0074*/ 	.word	0x00001490


	//----- nvinfo : EIATTR_REG_RECONFIG
	.align		4
.L_34:
        /*0078*/ 	.byte	0x01, 0x54
	.zero		2


	//----- nvinfo : EIATTR_SYSCALL_OFFSETS
	.align		4
        /*007c*/ 	.byte	0x04, 0x46
        /*007e*/ 	.short	(.L_36 - .L_35)


	//   ....[0]....
.L_35:
        /*0080*/ 	.word	0x00001650


	//   ....[1]....
        /*0084*/ 	.word	0x000020d0


	//   ....[2]....
        /*0088*/ 	.word	0x000021c0


	//----- nvinfo : EIATTR_MBARRIER_INSTR_OFFSETS
	.align		4
.L_36:
        /*008c*/ 	.byte	0x04, 0x39
        /*008e*/ 	.short	(.L_38 - .L_37)


	//   ....[0]....
.L_37:
        /*0090*/ 	.word	0x00000530
        /*0094*/ 	.word	0x000000ff
        /*0098*/ 	.word	0x00000000
        /*009c*/ 	.short	0x0100
        /*009e*/ 	.byte	0x08
	.zero		1


	//   ....[1]....
        /*00a0*/ 	.word	0x00000540
        /*00a4*/ 	.word	0x000000ff
        /*00a8*/ 	.word	0x00000020
        /*00ac*/ 	.short	0x0100
        /*00ae*/ 	.byte	0x08
	.zero		1


	//   ....[2]....
        /*00b0*/ 	.word	0x00000550
        /*00b4*/ 	.word	0x000000ff
        /*00b8*/ 	.word	0x00000008
        /*00bc*/ 	.short	0x0100
        /*00be*/ 	.byte	0x08
	.zero		1


	//   ....[3]....
        /*00c0*/ 	.word	0x00000560
        /*00c4*/ 	.word	0x000000ff
        /*00c8*/ 	.word	0x00000028
        /*00cc*/ 	.short	0x0100
        /*00ce*/ 	.byte	0x08
	.zero		1


	//   ....[4]....
        /*00d0*/ 	.word	0x00000570
        /*00d4*/ 	.word	0x000000ff
        /*00d8*/ 	.word	0x00000010
        /*00dc*/ 	.short	0x0100
        /*00de*/ 	.byte	0x08
	.zero		1


	//   ....[5]....
        /*00e0*/ 	.word	0x00000580
        /*00e4*/ 	.word	0x000000ff
        /*00e8*/ 	.word	0x00000030
        /*00ec*/ 	.short	0x0100
        /*00ee*/ 	.byte	0x08
	.zero		1


	//   ....[6]....
        /*00f0*/ 	.word	0x00000590
        /*00f4*/ 	.word	0x000000ff
        /*00f8*/ 	.word	0x00000018
        /*00fc*/ 	.short	0x0100
        /*00fe*/ 	.byte	0x08
	.zero		1


	//   ....[7]....
        /*0100*/ 	.word	0x000005a0
        /*0104*/ 	.word	0x000000ff
        /*0108*/ 	.word	0x00000038
        /*010c*/ 	.short	0x0100
        /*010e*/ 	.byte	0x08
	.zero		1


	//   ....[8]....
        /*0110*/ 	.word	0x000006e0
        /*0114*/ 	.word	0x000000ff
        /*0118*/ 	.word	0x00000040
        /*011c*/ 	.short	0x0100
        /*011e*/ 	.byte	0x08
	.zero		1


	//   ....[9]....
        /*0120*/ 	.word	0x000006f0
        /*0124*/ 	.word	0x000000ff
        /*0128*/ 	.word	0x00000060
        /*012c*/ 	.short	0x0100
        /*012e*/ 	.byte	0x08
	.zero		1


	//   ....[10]....
        /*0130*/ 	.word	0x00000700
        /*0134*/ 	.word	0x000000ff
        /*0138*/ 	.word	0x00000048
        /*013c*/ 	.short	0x0100
        /*013e*/ 	.byte	0x08
	.zero		1


	//   ....[11]....
        /*0140*/ 	.word	0x00000710
        /*0144*/ 	.word	0x000000ff
        /*0148*/ 	.word	0x00000068
        /*014c*/ 	.short	0x0100
        /*014e*/ 	.byte	0x08
	.zero		1


	//   ....[12]....
        /*0150*/ 	.word	0x00000720
        /*0154*/ 	.word	0x000000ff
        /*0158*/ 	.word	0x00000050
        /*015c*/ 	.short	0x0100
        /*015e*/ 	.byte	0x08
	.zero		1


	//   ....[13]....
        /*0160*/ 	.word	0x00000730
        /*0164*/ 	.word	0x000000ff
        /*0168*/ 	.word	0x00000070
        /*016c*/ 	.short	0x0100
        /*016e*/ 	.byte	0x08
	.zero		1


	//   ....[14]....
        /*0170*/ 	.word	0x00000740
        /*0174*/ 	.word	0x000000ff
        /*0178*/ 	.word	0x00000058
        /*017c*/ 	.short	0x0100
        /*017e*/ 	.byte	0x08
	.zero		1


	//   ....[15]....
        /*0180*/ 	.word	0x00000750
        /*0184*/ 	.word	0x000000ff
        /*0188*/ 	.word	0x00000078
        /*018c*/ 	.short	0x0100
        /*018e*/ 	.byte	0x08
	.zero		1


	//   ....[16]....
        /*0190*/ 	.word	0x000009f0
        /*0194*/ 	.word	0x000000ff
        /*0198*/ 	.word	0x00000080
        /*019c*/ 	.short	0x0100
        /*019e*/ 	.byte	0x08
	.zero		1


	//   ....[17]....
        /*01a0*/ 	.word	0x00000a60
        /*01a4*/ 	.word	0x000000ff
        /*01a8*/ 	.word	0x00000088
        /*01ac*/ 	.short	0x0100
        /*01ae*/ 	.byte	0x08
	.zero		1


	//   ....[18]....
        /*01b0*/ 	.word	0x000016d0
        /*01b4*/ 	.word	0x00000003
        /*01b8*/ 	.word	0x00000000
        /*01bc*/ 	.short	0x010a
        /*01be*/ 	.byte	0x3f
	.zero		1


	//   ....[19]....
        /*01c0*/ 	.word	0x00001710
        /*01c4*/ 	.word	0x00000003
        /*01c8*/ 	.word	0x00000000
        /*01cc*/ 	.short	0x010a
        /*01ce*/ 	.byte	0x3f
	.zero		1


	//   ....[20]....
        /*01d0*/ 	.word	0x00001ab0
        /*01d4*/ 	.word	0x000000ff
        /*01d8*/ 	.word	0x00000000
        /*01dc*/ 	.short	0x010a
        /*01de*/ 	.byte	0x04
	.zero		1


	//   ....[21]....
        /*01e0*/ 	.word	0x00001af0
        /*01e4*/ 	.word	0x000000ff
        /*01e8*/ 	.word	0x00000000
        /*01ec*/ 	.short	0x010a
        /*01ee*/ 	.byte	0x04
	.zero		1


	//   ....[22]....
        /*01f0*/ 	.word	0x00001d80
        /*01f4*/ 	.word	0x000000ff
        /*01f8*/ 	.word	0x00000000
        /*01fc*/ 	.short	0x0101
        /*01fe*/ 	.byte	0x04
	.zero		1


	//   ....[23]....
        /*0200*/ 	.word	0x00001f30
        /*0204*/ 	.word	0x000000ff
        /*0208*/ 	.word	0x00000000
        /*020c*/ 	.short	0x0101
        /*020e*/ 	.byte	0x04
	.zero		1


	//   ....[24]....
        /*0210*/ 	.word	0x000026c0
        /*0214*/ 	.word	0x000000ff
        /*0218*/ 	.word	0x00000040
        /*021c*/ 	.short	0x010a
        /*021e*/ 	.byte	0x35
	.zero		1


	//   ....[25]....
        /*0220*/ 	.word	0x00002ec0
        /*0224*/ 	.word	0x000000ff
        /*0228*/ 	.word	0x00000000
        /*022c*/ 	.short	0x0101
        /*022e*/ 	.byte	0x04
	.zero		1


	//   ....[26]....
        /*0230*/ 	.word	0x00002f90
        /*0234*/ 	.word	0x00000004
        /*0238*/ 	.word	0x00000040
        /*023c*/ 	.short	0x010a
        /*023e*/ 	.byte	0x3f
	.zero		1


	//   ....[27]....
        /*0240*/ 	.word	0x000035d0
        /*0244*/ 	.word	0x000000ff
        /*0248*/ 	.word	0x00000000
        /*024c*/ 	.short	0x0101
        /*024e*/ 	.byte	0x04
	.zero		1


	//   ....[28]....
        /*0250*/ 	.word	0x000036c0
        /*0254*/ 	.word	0x00000004
        /*0258*/ 	.word	0x00000040
        /*025c*/ 	.short	0x010a
        /*025e*/ 	.byte	0x3f
	.zero		1


	//   ....[29]....
        /*0260*/ 	.word	0x00003d20
        /*0264*/ 	.word	0x000000ff
        /*0268*/ 	.word	0x00000000
        /*026c*/ 	.short	0x0101
        /*026e*/ 	.byte	0x04
	.zero		1


	//   ....[30]....
        /*0270*/ 	.word	0x00003e00
        /*0274*/ 	.word	0x00000005
        /*0278*/ 	.word	0x00000040
        /*027c*/ 	.short	0x010a
        /*027e*/ 	.byte	0x3f
	.zero		1


	//   ....[31]....
        /*0280*/ 	.word	0x00004470
        /*0284*/ 	.word	0x000000ff
        /*0288*/ 	.word	0x00000000
        /*028c*/ 	.short	0x0101
        /*028e*/ 	.byte	0x04
	.zero		1


	//   ....[32]....
        /*0290*/ 	.word	0x00004550
        /*0294*/ 	.word	0x00000004
        /*0298*/ 	.word	0x00000040
        /*029c*/ 	.short	0x010a
        /*029e*/ 	.byte	0x3f
	.zero		1


	//   ....[33]....
        /*02a0*/ 	.word	0x00004ba0
        /*02a4*/ 	.word	0x000000ff
        /*02a8*/ 	.word	0x00000000
        /*02ac*/ 	.short	0x0101
        /*02ae*/ 	.byte	0x04
	.zero		1


	//   ....[34]....
        /*02b0*/ 	.word	0x00004c80
        /*02b4*/ 	.word	0x00000004
        /*02b8*/ 	.word	0x00000040
        /*02bc*/ 	.short	0x010a
        /*02be*/ 	.byte	0x3f
	.zero		1


	//   ....[35]....
        /*02c0*/ 	.word	0x000052d0
        /*02c4*/ 	.word	0x000000ff
        /*02c8*/ 	.word	0x00000000
        /*02cc*/ 	.short	0x0101
        /*02ce*/ 	.byte	0x04
	.zero		1


	//   ....[36]....
        /*02d0*/ 	.word	0x000053b0
        /*02d4*/ 	.word	0x00000004
        /*02d8*/ 	.word	0x00000040
        /*02dc*/ 	.short	0x010a
        /*02de*/ 	.byte	0x3f
	.zero		1


	//   ....[37]....
        /*02e0*/ 	.word	0x00005a00
        /*02e4*/ 	.word	0x000000ff
        /*02e8*/ 	.word	0x00000000
        /*02ec*/ 	.short	0x0101
        /*02ee*/ 	.byte	0x04
	.zero		1


	//   ....[38]....
        /*02f0*/ 	.word	0x00005ad0
        /*02f4*/ 	.word	0x00000005
        /*02f8*/ 	.word	0x00000040
        /*02fc*/ 	.short	0x010a
        /*02fe*/ 	.byte	0x3f
	.zero		1


	//   ....[39]....
        /*0300*/ 	.word	0x000060e0
        /*0304*/ 	.word	0x000000ff
        /*0308*/ 	.word	0x00000000
        /*030c*/ 	.short	0x0101
        /*030e*/ 	.byte	0x04
	.zero		1


	//   ....[40]....
        /*0310*/ 	.word	0x00006a80
        /*0314*/ 	.word	0x000000ff
        /*0318*/ 	.word	0x00000000
        /*031c*/ 	.short	0x0101
        /*031e*/ 	.byte	0x04
	.zero		1


	//   ....[41]....
        /*0320*/ 	.word	0x00007170
        /*0324*/ 	.word	0x000000ff
        /*0328*/ 	.word	0x00000088
        /*032c*/ 	.short	0x010a
        /*032e*/ 	.byte	0x04
	.zero		1


	//   ....[42]....
        /*0330*/ 	.word	0x00007560
        /*0334*/ 	.word	0x000000ff
        /*0338*/ 	.word	0x00000060
        /*033c*/ 	.short	0x010a
        /*033e*/ 	.byte	0x0d
	.zero		1


	//   ....[43]....
        /*0340*/ 	.word	0x00007650
        /*0344*/ 	.word	0x000000ff
        /*0348*/ 	.word	0x00000040
        /*034c*/ 	.short	0x010b
        /*034e*/ 	.byte	0x0d
	.zero		1


	//   ....[44]....
        /*0350*/ 	.word	0x000076b0
        /*0354*/ 	.word	0x000000ff
        /*0358*/ 	.word	0x00000000
        /*035c*/ 	.short	0x0101
        /*035e*/ 	.byte	0x10
	.zero		1


	//   ....[45]....
        /*0360*/ 	.word	0x000076e0
        /*0364*/ 	.word	0x000000ff
        /*0368*/ 	.word	0x00000068
        /*036c*/ 	.short	0x010a
        /*036e*/ 	.byte	0x0d
	.zero		1


	//   ....[46]....
        /*0370*/ 	.word	0x000077f0
        /*0374*/ 	.word	0x000000ff
        /*0378*/ 	.word	0x00000048
        /*037c*/ 	.short	0x010b
        /*037e*/ 	.byte	0x0d
	.zero		1


	//   ....[47]....
        /*0380*/ 	.word	0x00007850
        /*0384*/ 	.word	0x000000ff
        /*0388*/ 	.word	0x00000000
        /*038c*/ 	.short	0x0101
        /*038e*/ 	.byte	0x12
	.zero		1


	//   ....[48]....
        /*0390*/ 	.word	0x00007880
        /*0394*/ 	.word	0x000000ff
        /*0398*/ 	.word	0x00000070
        /*039c*/ 	.short	0x010a
        /*039e*/ 	.byte	0x0d
	.zero		1


	//   ....[49]....
        /*03a0*/ 	.word	0x00007990
        /*03a4*/ 	.word	0x000000ff
        /*03a8*/ 	.word	0x00000050
        /*03ac*/ 	.short	0x010b
        /*03ae*/ 	.byte	0x0d
	.zero		1


	//   ....[50]....
        /*03b0*/ 	.word	0x000079f0
        /*03b4*/ 	.word	0x000000ff
        /*03b8*/ 	.word	0x00000000
        /*03bc*/ 	.short	0x0101
        /*03be*/ 	.byte	0x1d
	.zero		1


	//   ....[51]....
        /*03c0*/ 	.word	0x00007a20
        /*03c4*/ 	.word	0x000000ff
        /*03c8*/ 	.word	0x00000078
        /*03cc*/ 	.short	0x010a
        /*03ce*/ 	.byte	0x0d
	.zero		1


	//   ....[52]....
        /*03d0*/ 	.word	0x00007b30
        /*03d4*/ 	.word	0x000000ff
        /*03d8*/ 	.word	0x00000058
        /*03dc*/ 	.short	0x010b
        /*03de*/ 	.byte	0x0d
	.zero		1


	//   ....[53]....
        /*03e0*/ 	.word	0x00007b90
        /*03e4*/ 	.word	0x000000ff
        /*03e8*/ 	.word	0x00000000
        /*03ec*/ 	.short	0x0101
        /*03ee*/ 	.byte	0x1e
	.zero		1


	//   ....[54]....
        /*03f0*/ 	.word	0x00007bd0
        /*03f4*/ 	.word	0x000000ff
        /*03f8*/ 	.word	0x00000060
        /*03fc*/ 	.short	0x010a
        /*03fe*/ 	.byte	0x0d
	.zero		1


	//   ....[55]....
        /*0400*/ 	.word	0x00007cd0
        /*0404*/ 	.word	0x000000ff
        /*0408*/ 	.word	0x00000040
        /*040c*/ 	.short	0x010b
        /*040e*/ 	.byte	0x0d
	.zero		1


	//   ....[56]....
        /*0410*/ 	.word	0x00007d10
        /*0414*/ 	.word	0x000000ff
        /*0418*/ 	.word	0x00000000
        /*041c*/ 	.short	0x0101
        /*041e*/ 	.byte	0x10
	.zero		1


	//   ....[57]....
        /*0420*/ 	.word	0x00007d40
        /*0424*/ 	.word	0x000000ff
        /*0428*/ 	.word	0x00000068
        /*042c*/ 	.short	0x010a
        /*042e*/ 	.byte	0x0d
	.zero		1


	//   ....[58]....
        /*0430*/ 	.word	0x00007e40
        /*0434*/ 	.word	0x000000ff
        /*0438*/ 	.word	0x00000048
        /*043c*/ 	.short	0x010b
        /*043e*/ 	.byte	0x0d
	.zero		1


	//   ....[59]....
        /*0440*/ 	.word	0x00007e80
        /*0444*/ 	.word	0x000000ff
        /*0448*/ 	.word	0x00000000
        /*044c*/ 	.short	0x0101
        /*044e*/ 	.byte	0x12
	.zero		1


	//   ....[60]....
        /*0450*/ 	.word	0x00007eb0
        /*0454*/ 	.word	0x000000ff
        /*0458*/ 	.word	0x00000070
        /*045c*/ 	.short	0x010a
        /*045e*/ 	.byte	0x0d
	.zero		1


	//   ....[61]....
        /*0460*/ 	.word	0x00007fb0
        /*0464*/ 	.word	0x000000ff
        /*0468*/ 	.word	0x00000050
        /*046c*/ 	.short	0x010b
        /*046e*/ 	.byte	0x0d
	.zero		1


	//   ....[62]....
        /*0470*/ 	.word	0x00007ff0
        /*0474*/ 	.word	0x000000ff
        /*0478*/ 	.word	0x00000000
        /*047c*/ 	.short	0x0101
        /*047e*/ 	.byte	0x1d
	.zero		1


	//   ....[63]....
        /*0480*/ 	.word	0x00008020
        /*0484*/ 	.word	0x000000ff
        /*0488*/ 	.word	0x00000078
        /*048c*/ 	.short	0x010a
        /*048e*/ 	.byte	0x0d
	.zero		1


	//   ....[64]....
        /*0490*/ 	.word	0x00008120
        /*0494*/ 	.word	0x000000ff
        /*0498*/ 	.word	0x00000058
        /*049c*/ 	.short	0x010b
        /*049e*/ 	.byte	0x0d
	.zero		1


	//   ....[65]....
        /*04a0*/ 	.word	0x00008170
        /*04a4*/ 	.word	0x000000ff
        /*04a8*/ 	.word	0x00000000
        /*04ac*/ 	.short	0x0101
        /*04ae*/ 	.byte	0x1e
	.zero		1


	//   ....[66]....
        /*04b0*/ 	.word	0x00008800
        /*04b4*/ 	.word	0x00000000
        /*04b8*/ 	.word	0x00000060
        /*04bc*/ 	.short	0x010a
        /*04be*/ 	.byte	0x3f
	.zero		1


	//   ....[67]....
        /*04c0*/ 	.word	0x00008840
        /*04c4*/ 	.word	0x00000000
        /*04c8*/ 	.word	0x00000068
        /*04cc*/ 	.short	0x010a
        /*04ce*/ 	.byte	0x3f
	.zero		1


	//   ....[68]....
        /*04d0*/ 	.word	0x00008880
        /*04d4*/ 	.word	0x00000000
        /*04d8*/ 	.word	0x00000070
        /*04dc*/ 	.short	0x010a
        /*04de*/ 	.byte	0x3f
	.zero		1


	//   ....[69]....
        /*04e0*/ 	.word	0x000088e0
        /*04e4*/ 	.word	0x00000000
        /*04e8*/ 	.word	0x00000078
        /*04ec*/ 	.short	0x010a
        /*04ee*/ 	.byte	0x3f
	.zero		1


	//   ....[70]....
        /*04f0*/ 	.word	0x00008c00
        /*04f4*/ 	.word	0x00000014
        /*04f8*/ 	.word	0x00000020
        /*04fc*/ 	.short	0x010a
        /*04fe*/ 	.byte	0x3f
	.zero		1


	//   ....[71]....
        /*0500*/ 	.word	0x00008fc0
        /*0504*/ 	.word	0x00000005
        /*0508*/ 	.word	0x00000088
        /*050c*/ 	.short	0x0101
        /*050e*/ 	.byte	0x3f
	.zero		1


	//   ....[72]....
        /*0510*/ 	.word	0x000096d0
        /*0514*/ 	.word	0x00000007
        /*0518*/ 	.word	0x00000000
        /*051c*/ 	.short	0x010a
        /*051e*/ 	.byte	0x3f
	.zero		1


	//   ....[73]....
        /*0520*/ 	.word	0x00009750
        /*0524*/ 	.word	0x00000006
        /*0528*/ 	.word	0x00000000
        /*052c*/ 	.short	0x010a
        /*052e*/ 	.byte	0x3f
	.zero		1


	//   ....[74]....
        /*0530*/ 	.word	0x000097e0
        /*0534*/ 	.word	0x00000007
        /*0538*/ 	.word	0x00000000
        /*053c*/ 	.short	0x010a
        /*053e*/ 	.byte	0x3f
	.zero		1


	//   ....[75]....
        /*0540*/ 	.word	0x00009870
        /*0544*/ 	.word	0x00000005
        /*0548*/ 	.word	0x00000000
        /*054c*/ 	.short	0x010a
        /*054e*/ 	.byte	0x3f
	.zero		1


	//   ....[76]....
        /*0550*/ 	.word	0x000098d0
        /*0554*/ 	.word	0x00000003
        /*0558*/ 	.word	0x00000000
        /*055c*/ 	.short	0x010a
        /*055e*/ 	.byte	0x3f
	.zero		1


	//   ....[77]....
        /*0560*/ 	.word	0x00009930
        /*0564*/ 	.word	0x00000004
        /*0568*/ 	.word	0x00000000
        /*056c*/ 	.short	0x010a
        /*056e*/ 	.byte	0x3f
	.zero		1


	//   ....[78]....
        /*0570*/ 	.word	0x00009990
        /*0574*/ 	.word	0x00000005
        /*0578*/ 	.word	0x00000040
        /*057c*/ 	.short	0x010a
        /*057e*/ 	.byte	0x3f
	.zero		1


	//   ....[79]....
        /*0580*/ 	.word	0x000099e0
        /*0584*/ 	.word	0x00000004
        /*0588*/ 	.word	0x00000040
        /*058c*/ 	.short	0x010a
        /*058e*/ 	.byte	0x3f
	.zero		1


	//   ....[80]....
        /*0590*/ 	.word	0x00009a30
        /*0594*/ 	.word	0x00000004
        /*0598*/ 	.word	0x00000040
        /*059c*/ 	.short	0x010a
        /*059e*/ 	.byte	0x3f
	.zero		1


	//   ....[81]....
        /*05a0*/ 	.word	0x00009a80
        /*05a4*/ 	.word	0x00000005
        /*05a8*/ 	.word	0x00000040
        /*05ac*/ 	.short	0x010a
        /*05ae*/ 	.byte	0x3f
	.zero		1


	//   ....[82]....
        /*05b0*/ 	.word	0x00009ad0
        /*05b4*/ 	.word	0x00000004
        /*05b8*/ 	.word	0x00000040
        /*05bc*/ 	.short	0x010a
        /*05be*/ 	.byte	0x3f
	.zero		1


	//   ....[83]....
        /*05c0*/ 	.word	0x00009b20
        /*05c4*/ 	.word	0x00000004
        /*05c8*/ 	.word	0x00000040
        /*05cc*/ 	.short	0x010a
        /*05ce*/ 	.byte	0x3f
	.zero		1


	//   ....[84]....
        /*05d0*/ 	.word	0x00009b70
        /*05d4*/ 	.word	0x00000004
        /*05d8*/ 	.word	0x00000040
        /*05dc*/ 	.short	0x010a
        /*05de*/ 	.byte	0x3f
	.zero		1


	//   ....[85]....
        /*05e0*/ 	.word	0x00009bc0
        /*05e4*/ 	.word	0x00000005
        /*05e8*/ 	.word	0x00000040
        /*05ec*/ 	.short	0x010a
        /*05ee*/ 	.byte	0x3f
	.zero		1


	//   ....[86]....
        /*05f0*/ 	.word	0x00009c20
        /*05f4*/ 	.word	0x00000003
        /*05f8*/ 	.word	0x00000088
        /*05fc*/ 	.short	0x010a
        /*05fe*/ 	.byte	0x3f
	.zero		1


	//   ....[87]....
        /*0600*/ 	.word	0x00009c80
        /*0604*/ 	.word	0x00000005
        /*0608*/ 	.word	0x00000060
        /*060c*/ 	.short	0x010a
        /*060e*/ 	.byte	0x3f
	.zero		1


	//   ....[88]....
        /*0610*/ 	.word	0x00009ce0
        /*0614*/ 	.word	0x00000005
        /*0618*/ 	.word	0x00000068
        /*061c*/ 	.short	0x010a
        /*061e*/ 	.byte	0x3f
	.zero		1


	//   ....[89]....
        /*0620*/ 	.word	0x00009d40
        /*0624*/ 	.word	0x00000005
        /*0628*/ 	.word	0x00000070
        /*062c*/ 	.short	0x010a
        /*062e*/ 	.byte	0x3f
	.zero		1


	//   ....[90]....
        /*0630*/ 	.word	0x00009da0
        /*0634*/ 	.word	0x00000005
        /*0638*/ 	.word	0x00000078
        /*063c*/ 	.short	0x010a
        /*063e*/ 	.byte	0x3f
	.zero		1


	//   ....[91]....
        /*0640*/ 	.word	0x00009e00
        /*0644*/ 	.word	0x00000005
        /*0648*/ 	.word	0x00000060
        /*064c*/ 	.short	0x010a
        /*064e*/ 	.byte	0x3f
	.zero		1


	//   ....[92]....
        /*0650*/ 	.word	0x00009e60
        /*0654*/ 	.word	0x00000005
        /*0658*/ 	.word	0x00000068
        /*065c*/ 	.short	0x010a
        /*065e*/ 	.byte	0x3f
	.zero		1


	//   ....[93]....
        /*0660*/ 	.word	0x00009ec0
        /*0664*/ 	.word	0x00000005
        /*0668*/ 	.word	0x00000070
        /*066c*/ 	.short	0x010a
        /*066e*/ 	.byte	0x3f
	.zero		1


	//   ....[94]....
        /*0670*/ 	.word	0x00009f20
        /*0674*/ 	.word	0x00000005
        /*0678*/ 	.word	0x00000078
        /*067c*/ 	.short	0x010a
        /*067e*/ 	.byte	0x3f
	.zero		1


	//   ....[95]....
        /*0680*/ 	.word	0x00009f70
        /*0684*/ 	.word	0x00000000
        /*0688*/ 	.word	0x00000060
        /*068c*/ 	.short	0x010a
        /*068e*/ 	.byte	0x3f
	.zero		1


	//   ....[96]....
        /*0690*/ 	.word	0x00009fc0
        /*0694*/ 	.word	0x00000000
        /*0698*/ 	.word	0x00000068
        /*069c*/ 	.short	0x010a
        /*069e*/ 	.byte	0x3f
	.zero		1


	//   ....[97]....
        /*06a0*/ 	.word	0x0000a010
        /*06a4*/ 	.word	0x00000000
        /*06a8*/ 	.word	0x00000070
        /*06ac*/ 	.short	0x010a
        /*06ae*/ 	.byte	0x3f
	.zero		1


	//   ....[98]....
        /*06b0*/ 	.word	0x0000a0e0
        /*06b4*/ 	.word	0x00000014
        /*06b8*/ 	.word	0x00000020
        /*06bc*/ 	.short	0x010a
        /*06be*/ 	.byte	0x3f
	.zero		1


	//   ....[99]....
        /*06c0*/ 	.word	0x0000a1b0
        /*06c4*/ 	.word	0x00000007
        /*06c8*/ 	.word	0x00000000
        /*06cc*/ 	.short	0x010a
        /*06ce*/ 	.byte	0x3f
	.zero		1


	//   ....[100]....
        /*06d0*/ 	.word	0x0000a200
        /*06d4*/ 	.word	0x00000006
        /*06d8*/ 	.word	0x00000000
        /*06dc*/ 	.short	0x010a
        /*06de*/ 	.byte	0x3f
	.zero		1


	//   ....[101]....
        /*06e0*/ 	.word	0x0000a250
        /*06e4*/ 	.word	0x00000007
        /*06e8*/ 	.word	0x00000000
        /*06ec*/ 	.short	0x010a
        /*06ee*/ 	.byte	0x3f
	.zero		1


	//----- nvinfo : EIATTR_NUM_MBARRIERS
	.align		4
.L_38:
        /*06f0*/ 	.byte	0x03, 0x38
        /*06f2*/ 	.short	0x0012


	//----- nvinfo : EIATTR_EXIT_INSTR_OFFSETS
	.align		4
        /*06f4*/ 	.byte	0x04, 0x1c
        /*06f6*/ 	.short	(.L_40 - .L_39)


	//   ....[0]....
.L_39:
        /*06f8*/ 	.word	0x000098c0


	//----- nvinfo : EIATTR_MAX_THREADS
	.align		4
.L_40:
        /*06fc*/ 	.byte	0x04, 0x05
        /*06fe*/ 	.short	(.L_42 - .L_41)
.L_41:
        /*0700*/ 	.word	0x00000180
        /*0704*/ 	.word	0x00000001
        /*0708*/ 	.word	0x00000001


	//----- nvinfo : EIATTR_CRS_STACK_SIZE
	.align		4
.L_42:
        /*070c*/ 	.byte	0x04, 0x1e
        /*070e*/ 	.short	(.L_44 - .L_43)
.L_43:
        /*0710*/ 	.word	0x00000000


	//----- nvinfo : EIATTR_CBANK_PARAM_SIZE
	.align		4
.L_44:
        /*0714*/ 	.byte	0x03, 0x19
        /*0716*/ 	.short	0x0770


	//----- nvinfo : EIATTR_PARAM_CBANK
	.align		4
        /*0718*/ 	.byte	0x04, 0x0a
        /*071a*/ 	.short	(.L_46 - .L_45)
	.align		4
.L_45:
        /*071c*/ 	.word	index@(.nv.constant0._ZN7cutlass13device_kernelINS_4gemm6kernel13GemmUniversalIN4cute5tupleIJiiiiEEENS1_10collective13CollectiveMmaINS1_34MainloopSm90TmaGmmaWarpSpecializedILi4ENS5_IJNS4_1CILi1EEESB_SB_EEENS1_35KernelTmaWarpSpecializedCooperativeEEENS5_IJNSA_ILi128EEENSA_ILi256EEENSA_ILi64EEEEEENS_10bfloat16_tENS5_IJlSB_lEEESJ_SK_NS4_8TiledMMAINS4_8MMA_AtomIJNS4_4SM904GMMA28MMA_64x256x16_F32BF16BF16_SSILNSO_5MajorE0ELSQ_0ELNSO_7ScaleInE1ELSR_1EEEEEENS4_6LayoutINS5_IJNSA_ILi2EEESB_SB_EEENS5_IJSB_NSA_ILi0EEESX_EEEEENS5_IJNS4_10UnderscoreES10_S10_EEEEENS4_13SM90_TMA_LOADENS4_14ComposedLayoutINS4_7SwizzleILi3ELi4ELi3EEENS4_18smem_ptr_flag_bitsILi16EEENSU_INS5_IJNSA_ILi8EEESH_EEENS5_IJSH_SB_EEEEEEEvNS4_8identityES13_S1D_vS1E_EENS_8epilogue10collective18CollectiveEpilogueINS1G_22Sm90TmaWarpSpecializedILi4ELi2ELi16ELb1ELb0EEEJSI_NS5_IJSF_NSA_ILi32EEEEEESJ_SK_SJ_SK_NS1G_6fusion15FusionCallbacksIS1K_NS1N_17LinearCombinationISJ_fSJ_fLNS_15FloatRoundStyleE2EEESI_S1M_JEEES13_NS14_INS15_ILi2ELi4ELi3EEES18_NSU_INS5_IJS19_S1L_EEENS5_IJS1L_SB_EEEEEEENS4_17SM75_U32x4_LDSM_NENS4_14SM90_TMA_STOREES1X_NS4_17SM90_U32x4_STSM_NENS4_9Copy_AtomIJS20_NS_6half_tEEEEvEEEvvEEEEvNT_6ParamsE)
        /*0720*/ 	.short	0x0210
        /*0722*/ 	.short	0x0770


	//----- nvinfo : EIATTR_SW_WAR
	.align		4
.L_46:
        /*0724*/ 	.byte	0x04, 0x36
        /*0726*/ 	.short	(.L_48 - .L_47)
.L_47:
        /*0728*/ 	.word	0x00000008
.L_48:


//--------------------- .nv.callgraph             --------------------------
	.section	.nv.callgraph,"",@"SHT_CUDA_CALLGRAPH"
	.align	4
	.sectionentsize	8
	.align		4
        /*0000*/ 	.word	0x00000000
	.align		4
        /*0004*/ 	.word	0xffffffff
	.align		4
        /*0008*/ 	.word	index@(_ZN7cutlass13device_kernelINS_4gemm6kernel13GemmUniversalIN4cute5tupleIJiiiiEEENS1_10collective13CollectiveMmaINS1_34MainloopSm90TmaGmmaWarpSpecializedILi4ENS5_IJNS4_1CILi1EEESB_SB_EEENS1_35KernelTmaWarpSpecializedCooperativeEEENS5_IJNSA_ILi128EEENSA_ILi256EEENSA_ILi64EEEEEENS_10bfloat16_tENS5_IJlSB_lEEESJ_SK_NS4_8TiledMMAINS4_8MMA_AtomIJNS4_4SM904GMMA28MMA_64x256x16_F32BF16BF16_SSILNSO_5MajorE0ELSQ_0ELNSO_7ScaleInE1ELSR_1EEEEEENS4_6LayoutINS5_IJNSA_ILi2EEESB_SB_EEENS5_IJSB_NSA_ILi0EEESX_EEEEENS5_IJNS4_10UnderscoreES10_S10_EEEEENS4_13SM90_TMA_LOADENS4_14ComposedLayoutINS4_7SwizzleILi3ELi4ELi3EEENS4_18smem_ptr_flag_bitsILi16EEENSU_INS5_IJNSA_ILi8EEESH_EEENS5_IJSH_SB_EEEEEEEvNS4_8identityES13_S1D_vS1E_EENS_8epilogue10collective18CollectiveEpilogueINS1G_22Sm90TmaWarpSpecializedILi4ELi2ELi16ELb1ELb0EEEJSI_NS5_IJSF_NSA_ILi32EEEEEESJ_SK_SJ_SK_NS1G_6fusion15FusionCallbacksIS1K_NS1N_17LinearCombinationISJ_fSJ_fLNS_15FloatRoundStyleE2EEESI_S1M_JEEES13_NS14_INS15_ILi2ELi4ELi3EEES18_NSU_INS5_IJS19_S1L_EEENS5_IJS1L_SB_EEEEEEENS4_17SM75_U32x4_LDSM_NENS4_14SM90_TMA_STOREES1X_NS4_17SM90_U32x4_STSM_NENS4_9Copy_AtomIJS20_NS_6half_tEEEEvEEEvvEEEEvNT_6ParamsE)
	.align		4
        /*000c*/ 	.word	index@(__assertfail)
	.align		4
        /*0010*/ 	.word	0x00000000
	.align		4
        /*0014*/ 	.word	0xfffffffe
	.align		4
        /*0018*/ 	.word	0x00000000
	.align		4
        /*001c*/ 	.word	0xfffffffd
	.align		4
        /*0020*/ 	.word	0x00000000
	.align		4
        /*0024*/ 	.word	0xfffffffc


//--------------------- .nv.constant4             --------------------------
	.section	.nv.constant4,"a",@progbits
	.align	8
	.align		8
.nv.constant4:
        /*0000*/ 	.dword	__assertfail
	.align		8
        /*0008*/ 	.dword	__unnamed_1
	.align		8
        /*0010*/ 	.dword	__unnamed_2
	.align		8
        /*0018*/ 	.dword	_ZN39_INTERNAL_928d3ce5_4_k_cu_e5615bda_27974cuda3std3__45__cpo5beginE
	.align		8
        /*0020*/ 	.dword	_ZN39_INTERNAL_928d3ce5_4_k_cu_e5615bda_27974cuda3std3__45__cpo3endE
	.align		8
        /*0028*/ 	.dword	_ZN39_INTERNAL_928d3ce5_4_k_cu_e5615bda_27974cuda3std3__45__cpo6cbeginE
	.align		8
        /*0030*/ 	.dword	_ZN39_INTERNAL_928d3ce5_4_k_cu_e5615bda_27974cuda3std3__45__cpo4cendE
	.align		8
        /*0038*/ 	.dword	_ZN39_INTERNAL_928d3ce5_4_k_cu_e5615bda_27974cuda3std3__441_GLOBAL__N__928d3ce5_4_k_cu_e5615bda_27976ignoreE
	.align		8
        /*0040*/ 	.dword	_ZN39_INTERNAL_928d3ce5_4_k_cu_e5615bda_27974cuda3std3__419piecewise_constructE
	.align		8
        /*0048*/ 	.dword	_ZN39_INTERNAL_928d3ce5_4_k_cu_e5615bda_27974cuda3std3__48in_placeE
	.align		8
        /*0050*/ 	.dword	_ZN39_INTERNAL_928d3ce5_4_k_cu_e5615bda_27974cuda3std6ranges3__45__cpo4swapE
	.align		8
        /*0058*/ 	.dword	_ZN39_INTERNAL_928d3ce5_4_k_cu_e5615bda_27974cuda3std6ranges3__45__cpo9iter_moveE
	.align		8
        /*0060*/ 	.dword	_ZN39_INTERNAL_928d3ce5_4_k_cu_e5615bda_27974cute7productE
	.align		8
        /*0068*/ 	.dword	_ZN39_INTERNAL_928d3ce5_4_k_cu_e5615bda_27974cute1_E
	.align		8
        /*0070*/ 	.dword	$str$22
	.align		8
        /*0078*/ 	.dword	$str$23
	.align		8
        /*0080*/ 	.dword	$str$26
	.align		8
        /*0088*/ 	.dword	$str$27


//--------------------- .text._ZN7cutlass13device_kernelINS_4gemm6kernel13GemmUniversalIN4cute5tupleIJiiiiEEENS1_10collective13CollectiveMmaINS1_34MainloopSm90TmaGmmaWarpSpecializedILi4ENS5_IJNS4_1CILi1EEESB_SB_EEENS1_35KernelTmaWarpSpecializedCooperativeEEENS5_IJNSA_ILi128EEENSA_ILi256EEENSA_ILi64EEEEEENS_10bfloat16_tENS5_IJlSB_lEEESJ_SK_NS4_8TiledMMAINS4_8MMA_AtomIJNS4_4SM904GMMA28MMA_64x256x16_F32BF16BF16_SSILNSO_5MajorE0ELSQ_0ELNSO_7ScaleInE1ELSR_1EEEEEENS4_6LayoutINS5_IJNSA_ILi2EEESB_SB_EEENS5_IJSB_NSA_ILi0EEESX_EEEEENS5_IJNS4_10UnderscoreES10_S10_EEEEENS4_13SM90_TMA_LOADENS4_14ComposedLayoutINS4_7SwizzleILi3ELi4ELi3EEENS4_18smem_ptr_flag_bitsILi16EEENSU_INS5_IJNSA_ILi8EEESH_EEENS5_IJSH_SB_EEEEEEEvNS4_8identityES13_S1D_vS1E_EENS_8epilogue10collective18CollectiveEpilogueINS1G_22Sm90TmaWarpSpecializedILi4ELi2ELi16ELb1ELb0EEEJSI_NS5_IJSF_NSA_ILi32EEEEEESJ_SK_SJ_SK_NS1G_6fusion15FusionCallbacksIS1K_NS1N_17LinearCombinationISJ_fSJ_fLNS_15FloatRoundStyleE2EEESI_S1M_JEEES13_NS14_INS15_ILi2ELi4ELi3EEES18_NSU_INS5_IJS19_S1L_EEENS5_IJS1L_SB_EEEEEEENS4_17SM75_U32x4_LDSM_NENS4_14SM90_TMA_STOREES1X_NS4_17SM90_U32x4_STSM_NENS4_9Copy_AtomIJS20_NS_6half_tEEEEvEEEvvEEEEvNT_6ParamsE --------------------------
	.section	.text._ZN7cutlass13device_kernelINS_4gemm6kernel13GemmUniversalIN4cute5tupleIJiiiiEEENS1_10collective13CollectiveMmaINS1_34MainloopSm90TmaGmmaWarpSpecializedILi4ENS5_IJNS4_1CILi1EEESB_SB_EEENS1_35KernelTmaWarpSpecializedCooperativeEEENS5_IJNSA_ILi128EEENSA_ILi256EEENSA_ILi64EEEEEENS_10bfloat16_tENS5_IJlSB_lEEESJ_SK_NS4_8TiledMMAINS4_8MMA_AtomIJNS4_4SM904GMMA28MMA_64x256x16_F32BF16BF16_SSILNSO_5MajorE0ELSQ_0ELNSO_7ScaleInE1ELSR_1EEEEEENS4_6LayoutINS5_IJNSA_ILi2EEESB_SB_EEENS5_IJSB_NSA_ILi0EEESX_EEEEENS5_IJNS4_10UnderscoreES10_S10_EEEEENS4_13SM90_TMA_LOADENS4_14ComposedLayoutINS4_7SwizzleILi3ELi4ELi3EEENS4_18smem_ptr_flag_bitsILi16EEENSU_INS5_IJNSA_ILi8EEESH_EEENS5_IJSH_SB_EEEEEEEvNS4_8identityES13_S1D_vS1E_EENS_8epilogue10collective18CollectiveEpilogueINS1G_22Sm90TmaWarpSpecializedILi4ELi2ELi16ELb1ELb0EEEJSI_NS5_IJSF_NSA_ILi32EEEEEESJ_SK_SJ_SK_NS1G_6fusion15FusionCallbacksIS1K_NS1N_17LinearCombinationISJ_fSJ_fLNS_15FloatRoundStyleE2EEESI_S1M_JEEES13_NS14_INS15_ILi2ELi4ELi3EEES18_NSU_INS5_IJS19_S1L_EEENS5_IJS1L_SB_EEEEEEENS4_17SM75_U32x4_LDSM_NENS4_14SM90_TMA_STOREES1X_NS4_17SM90_U32x4_STSM_NENS4_9Copy_AtomIJS20_NS_6half_tEEEEvEEEvvEEEEvNT_6ParamsE,"ax",@progbits
	.align	128
.text._ZN7cutlass13device_kernelINS_4gemm6kernel13GemmUniversalIN4cute5tupleIJiiiiEEENS1_10collective13CollectiveMmaINS1_34MainloopSm90TmaGmmaWarpSpecializedILi4ENS5_IJNS4_1CILi1EEESB_SB_EEENS1_35KernelTmaWarpSpecializedCooperativeEEENS5_IJNSA_ILi128EEENSA_ILi256EEENSA_ILi64EEEEEENS_10bfloat16_tENS5_IJlSB_lEEESJ_SK_NS4_8TiledMMAINS4_8MMA_AtomIJNS4_4SM904GMMA28MMA_64x256x16_F32BF16BF16_SSILNSO_5MajorE0ELSQ_0ELNSO_7ScaleInE1ELSR_1EEEEEENS4_6LayoutINS5_IJNSA_ILi2EEESB_SB_EEENS5_IJSB_NSA_ILi0EEESX_EEEEENS5_IJNS4_10UnderscoreES10_S10_EEEEENS4_13SM90_TMA_LOADENS4_14ComposedLayoutINS4_7SwizzleILi3ELi4ELi3EEENS4_18smem_ptr_flag_bitsILi16EEENSU_INS5_IJNSA_ILi8EEESH_EEENS5_IJSH_SB_EEEEEEEvNS4_8identityES13_S1D_vS1E_EENS_8epilogue10collective18CollectiveEpilogueINS1G_22Sm90TmaWarpSpecializedILi4ELi2ELi16ELb1ELb0EEEJSI_NS5_IJSF_NSA_ILi32EEEEEESJ_SK_SJ_SK_NS1G_6fusion15FusionCallbacksIS1K_NS1N_17LinearCombinationISJ_fSJ_fLNS_15FloatRoundStyleE2EEESI_S1M_JEEES13_NS14_INS15_ILi2ELi4ELi3EEES18_NSU_INS5_IJS19_S1L_EEENS5_IJS1L_SB_EEEEEEENS4_17SM75_U32x4_LDSM_NENS4_14SM90_TMA_STOREES1X_NS4_17SM90_U32x4_STSM_NENS4_9Copy_AtomIJS20_NS_6half_tEEEEvEEEvvEEEEvNT_6ParamsE:
        .type           _ZN7cutlass13device_kernelINS_4gemm6kernel13GemmUniversalIN4cute5tupleIJiiiiEEENS1_10collective13CollectiveMmaINS1_34MainloopSm90TmaGmmaWarpSpecializedILi4ENS5_IJNS4_1CILi1EEESB_SB_EEENS1_35KernelTmaWarpSpecializedCooperativeEEENS5_IJNSA_ILi128EEENSA_ILi256EEENSA_ILi64EEEEEENS_10bfloat16_tENS5_IJlSB_lEEESJ_SK_NS4_8TiledMMAINS4_8MMA_AtomIJNS4_4SM904GMMA28MMA_64x256x16_F32BF16BF16_SSILNSO_5MajorE0ELSQ_0ELNSO_7ScaleInE1ELSR_1EEEEEENS4_6LayoutINS5_IJNSA_ILi2EEESB_SB_EEENS5_IJSB_NSA_ILi0EEESX_EEEEENS5_IJNS4_10UnderscoreES10_S10_EEEEENS4_13SM90_TMA_LOADENS4_14ComposedLayoutINS4_7SwizzleILi3ELi4ELi3EEENS4_18smem_ptr_flag_bitsILi16EEENSU_INS5_IJNSA_ILi8EEESH_EEENS5_IJSH_SB_EEEEEEEvNS4_8identityES13_S1D_vS1E_EENS_8epilogue10collective18CollectiveEpilogueINS1G_22Sm90TmaWarpSpecializedILi4ELi2ELi16ELb1ELb0EEEJSI_NS5_IJSF_NSA_ILi32EEEEEESJ_SK_SJ_SK_NS1G_6fusion15FusionCallbacksIS1K_NS1N_17LinearCombinationISJ_fSJ_fLNS_15FloatRoundStyleE2EEESI_S1M_JEEES13_NS14_INS15_ILi2ELi4ELi3EEES18_NSU_INS5_IJS19_S1L_EEENS5_IJS1L_SB_EEEEEEENS4_17SM75_U32x4_LDSM_NENS4_14SM90_TMA_STOREES1X_NS4_17SM90_U32x4_STSM_NENS4_9Copy_AtomIJS20_NS_6half_tEEEEvEEEvvEEEEvNT_6ParamsE,@function
        .size           _ZN7cutlass13device_kernelINS_4gemm6kernel13GemmUniversalIN4cute5tupleIJiiiiEEENS1_10collective13CollectiveMmaINS1_34MainloopSm90TmaGmmaWarpSpecializedILi4ENS5_IJNS4_1CILi1EEESB_SB_EEENS1_35KernelTmaWarpSpecializedCooperativeEEENS5_IJNSA_ILi128EEENSA_ILi256EEENSA_ILi64EEEEEENS_10bfloat16_tENS5_IJlSB_lEEESJ_SK_NS4_8TiledMMAINS4_8MMA_AtomIJNS4_4SM904GMMA28MMA_64x256x16_F32BF16BF16_SSILNSO_5MajorE0ELSQ_0ELNSO_7ScaleInE1ELSR_1EEEEEENS4_6LayoutINS5_IJNSA_ILi2EEESB_SB_EEENS5_IJSB_NSA_ILi0EEESX_EEEEENS5_IJNS4_10UnderscoreES10_S10_EEEEENS4_13SM90_TMA_LOADENS4_14ComposedLayoutINS4_7SwizzleILi3ELi4ELi3EEENS4_18smem_ptr_flag_bitsILi16EEENSU_INS5_IJNSA_ILi8EEESH_EEENS5_IJSH_SB_EEEEEEEvNS4_8identityES13_S1D_vS1E_EENS_8epilogue10collective18CollectiveEpilogueINS1G_22Sm90TmaWarpSpecializedILi4ELi2ELi16ELb1ELb0EEEJSI_NS5_IJSF_NSA_ILi32EEEEEESJ_SK_SJ_SK_NS1G_6fusion15FusionCallbacksIS1K_NS1N_17LinearCombinationISJ_fSJ_fLNS_15FloatRoundStyleE2EEESI_S1M_JEEES13_NS14_INS15_ILi2ELi4ELi3EEES18_NSU_INS5_IJS19_S1L_EEENS5_IJS1L_SB_EEEEEEENS4_17SM75_U32x4_LDSM_NENS4_14SM90_TMA_STOREES1X_NS4_17SM90_U32x4_STSM_NENS4_9Copy_AtomIJS20_NS_6half_tEEEEvEEEvvEEEEvNT_6ParamsE,(.L_x_263 - _ZN7cutlass13device_kernelINS_4gemm6kernel13GemmUniversalIN4cute5tupleIJiiiiEEENS1_10collective13CollectiveMmaINS1_34MainloopSm90TmaGmmaWarpSpecializedILi4ENS5_IJNS4_1CILi1EEESB_SB_EEENS1_35KernelTmaWarpSpecializedCooperativeEEENS5_IJNSA_ILi128EEENSA_ILi256EEENSA_ILi64EEEEEENS_10bfloat16_tENS5_IJlSB_lEEESJ_SK_NS4_8TiledMMAINS4_8MMA_AtomIJNS4_4SM904GMMA28MMA_64x256x16_F32BF16BF16_SSILNSO_5MajorE0ELSQ_0ELNSO_7ScaleInE1ELSR_1EEEEEENS4_6LayoutINS5_IJNSA_ILi2EEESB_SB_EEENS5_IJSB_NSA_ILi0EEESX_EEEEENS5_IJNS4_10UnderscoreES10_S10_EEEEENS4_13SM90_TMA_LOADENS4_14ComposedLayoutINS4_7SwizzleILi3ELi4ELi3EEENS4_18smem_ptr_flag_bitsILi16EEENSU_INS5_IJNSA_ILi8EEESH_EEENS5_IJSH_SB_EEEEEEEvNS4_8identityES13_S1D_vS1E_EENS_8epilogue10collective18CollectiveEpilogueINS1G_22Sm90TmaWarpSpecializedILi4ELi2ELi16ELb1ELb0EEEJSI_NS5_IJSF_NSA_ILi32EEEEEESJ_SK_SJ_SK_NS1G_6fusion15FusionCallbacksIS1K_NS1N_17LinearCombinationISJ_fSJ_fLNS_15FloatRoundStyleE2EEESI_S1M_JEEES13_NS14_INS15_ILi2ELi4ELi3EEES18_NSU_INS5_IJS19_S1L_EEENS5_IJS1L_SB_EEEEEEENS4_17SM75_U32x4_LDSM_NENS4_14SM90_TMA_STOREES1X_NS4_17SM90_U32x4_STSM_NENS4_9Copy_AtomIJS20_NS_6half_tEEEEvEEEvvEEEEvNT_6ParamsE)
        .other          _ZN7cutlass13device_kernelINS_4gemm6kernel13GemmUniversalIN4cute5tupleIJiiiiEEENS1_10collective13CollectiveMmaINS1_34MainloopSm90TmaGmmaWarpSpecializedILi4ENS5_IJNS4_1CILi1EEESB_SB_EEENS1_35KernelTmaWarpSpecializedCooperativeEEENS5_IJNSA_ILi128EEENSA_ILi256EEENSA_ILi64EEEEEENS_10bfloat16_tENS5_IJlSB_lEEESJ_SK_NS4_8TiledMMAINS4_8MMA_AtomIJNS4_4SM904GMMA28MMA_64x256x16_F32BF16BF16_SSILNSO_5MajorE0ELSQ_0ELNSO_7ScaleInE1ELSR_1EEEEEENS4_6LayoutINS5_IJNSA_ILi2EEESB_SB_EEENS5_IJSB_NSA_ILi0EEESX_EEEEENS5_IJNS4_10UnderscoreES10_S10_EEEEENS4_13SM90_TMA_LOADENS4_14ComposedLayoutINS4_7SwizzleILi3ELi4ELi3EEENS4_18smem_ptr_flag_bitsILi16EEENSU_INS5_IJNSA_ILi8EEESH_EEENS5_IJSH_SB_EEEEEEEvNS4_8identityES13_S1D_vS1E_EENS_8epilogue10collective18CollectiveEpilogueINS1G_22Sm90TmaWarpSpecializedILi4ELi2ELi16ELb1ELb0EEEJSI_NS5_IJSF_NSA_ILi32EEEEEESJ_SK_SJ_SK_NS1G_6fusion15FusionCallbacksIS1K_NS1N_17LinearCombinationISJ_fSJ_fLNS_15FloatRoundStyleE2EEESI_S1M_JEEES13_NS14_INS15_ILi2ELi4ELi3EEES18_NSU_INS5_IJS19_S1L_EEENS5_IJS1L_SB_EEEEEEENS4_17SM75_U32x4_LDSM_NENS4_14SM90_TMA_STOREES1X_NS4_17SM90_U32x4_STSM_NENS4_9Copy_AtomIJS20_NS_6half_tEEEEvEEEvvEEEEvNT_6ParamsE,@"STO_CUDA_ENTRY STV_DEFAULT"
_ZN7cutlass13device_kernelINS_4gemm6kernel13GemmUniversalIN4cute5tupleIJiiiiEEENS1_10collective13CollectiveMmaINS1_34MainloopSm90TmaGmmaWarpSpecializedILi4ENS5_IJNS4_1CILi1EEESB_SB_EEENS1_35KernelTmaWarpSpecializedCooperativeEEENS5_IJNSA_ILi128EEENSA_ILi256EEENSA_ILi64EEEEEENS_10bfloat16_tENS5_IJlSB_lEEESJ_SK_NS4_8TiledMMAINS4_8MMA_AtomIJNS4_4SM904GMMA28MMA_64x256x16_F32BF16BF16_SSILNSO_5MajorE0ELSQ_0ELNSO_7ScaleInE1ELSR_1EEEEEENS4_6LayoutINS5_IJNSA_ILi2EEESB_SB_EEENS5_IJSB_NSA_ILi0EEESX_EEEEENS5_IJNS4_10UnderscoreES10_S10_EEEEENS4_13SM90_TMA_LOADENS4_14ComposedLayoutINS4_7SwizzleILi3ELi4ELi3EEENS4_18smem_ptr_flag_bitsILi16EEENSU_INS5_IJNSA_ILi8EEESH_EEENS5_IJSH_SB_EEEEEEEvNS4_8identityES13_S1D_vS1E_EENS_8epilogue10collective18CollectiveEpilogueINS1G_22Sm90TmaWarpSpecializedILi4ELi2ELi16ELb1ELb0EEEJSI_NS5_IJSF_NSA_ILi32EEEEEESJ_SK_SJ_SK_NS1G_6fusion15FusionCallbacksIS1K_NS1N_17LinearCombinationISJ_fSJ_fLNS_15FloatRoundStyleE2EEESI_S1M_JEEES13_NS14_INS15_ILi2ELi4ELi3EEES18_NSU_INS5_IJS19_S1L_EEENS5_IJS1L_SB_EEEEEEENS4_17SM75_U32x4_LDSM_NENS4_14SM90_TMA_STOREES1X_NS4_17SM90_U32x4_STSM_NENS4_9Copy_AtomIJS20_NS_6half_tEEEEvEEEvvEEEEvNT_6ParamsE:
[----:B------:R-:W1:Y:S01]  /*0000*/  LDC R1, c[0x0][0x28] ;  /* 0x00000a00ff017b82 */ /* 0x000e620000000800 */
[----:B------:R-:W2:Y:S07]  /*0010*/  S2R R18, SR_TID.X ;  /* 0x0000000000127919 */ /* 0x000eae0000002100 */
[----:B------:R-:W3:Y:S01]  /*0020*/  LDC.64 R4, c[0x0][0x588] ;  /* 0x00016200ff047b82 */ /* 0x000ee20000000a00 */
[----:B------:R-:W-:Y:S01]  /*0030*/  ELECT P0, URZ, PT ;  /* 0x00000000003f782f */ /* 0x000fe20003800000 */
[----:B------:R-:W-:Y:S01]  /*0040*/  BSSY B0, `(.L_x_0) ;  /* 0x0000016000007945 */ /* 0x000fe20003800000 */
[----:B--2---:R-:W-:-:S02]  /*0050*/  SHF.R.U32.HI R11, RZ, 0x5, R18 ;  /* 0x00000005ff0b7819 */ /* 0x004fc40000011612 */
[----:B------:R-:W-:-:S03]  /*0060*/  SHF.R.U32.HI R2, RZ, 0x7, R18 ;  /* 0x00000007ff027819 */ /* 0x000fc60000011612 */
[----:B------:R-:W2:Y:S04]  /*0070*/  SHFL.IDX PT, R0, R11, RZ, 0x1f ;  /* 0x00001fff0b007589 */ /* 0x000ea800000e0000 */
[----:B------:R4:W1:Y:S01]  /*0080*/  SHFL.IDX PT, R9, R2, RZ, 0x1f ;  /* 0x00001fff02097589 */ /* 0x00086200000e0000 */
[----:B--2---:R-:W-:Y:S02]  /*0090*/  ISETP.NE.OR P0, PT, R0, RZ, !P0 ;  /* 0x000000ff0000720c */ /* 0x004fe40004705670 */
[----:B------:R-:W-:-:S11]  /*00a0*/  SHF.R.S32.HI R3, RZ, 0x1f, R0 ;  /* 0x0000001fff037819 */ /* 0x000fd60000011400 */
[----:B-1-34-:R-:W-:Y:S05]  /*00b0*/  @P0 BRA `(.L_x_1) ;  /* 0x0000000000380947 */ /* 0x01afea0003800000 */
[----:B------:R-:W-:Y:S02]  /*00c0*/  ULDC.64 UR4, c[0x0][0x198] ;  /* 0x0000660000047ab9 */ /* 0x000fe40000000a00 */
[----:B------:R-:W-:Y:S02]  /*00d0*/  UIADD3 UR6, UP0, UR4, 0xf0, URZ ;  /* 0x000000f004067890 */ /* 0x000fe4000ff1e03f */
[----:B------:R-:W-:Y:S02]  /*00e0*/  UIADD3 UR8, UP1, UR4, 0x1f0, URZ ;  /* 0x000001f004087890 */ /* 0x000fe4000ff3e03f */
[----:B------:R-:W-:Y:S02]  /*00f0*/  UIADD3 UR10, UP2, UR4, 0x3f0, URZ ;  /* 0x000003f0040a7890 */ /* 0x000fe4000ff5e03f */
[----:B------:R-:W-:Y:S02]  /*0100*/  UIADD3 UR4, UP3, UR4, 0x4f0, URZ ;  /* 0x000004f004047890 */ /* 0x000fe4000ff7e03f */
[----:B------:R-:W-:-:S02]  /*0110*/  UIADD3.X UR7, URZ, UR5, URZ, UP0, !UPT ;  /* 0x000000053f077290 */ /* 0x000fc400087fe43f */
[----:B------:R-:W-:Y:S02]  /*0120*/  UIADD3.X UR9, URZ, UR5, URZ, UP1, !UPT ;  /* 0x000000053f097290 */ /* 0x000fe40008ffe43f */
[----:B------:R-:W-:Y:S02]  /*0130*/  UIADD3.X UR11, URZ, UR5, URZ, UP2, !UPT ;  /* 0x000000053f0b7290 */ /* 0x000fe400097fe43f */
[----:B------:R-:W-:-:S03]  /*0140*/  UIADD3.X UR5, URZ, UR5, URZ, UP3, !UPT ;  /* 0x000000053f057290 */ /* 0x000fc60009ffe43f */
[----:B------:R1:W-:Y:S02]  /*0150*/  UTMACCTL.PF [UR6] ;  /* 0x00000000060079b9 */ /* 0x0003e40008040000 */
[----:B------:R1:W-:Y:S02]  /*0160*/  UTMACCTL.PF [UR8] ;  /* 0x00000000080079b9 */ /* 0x0003e40008040000 */
[----:B------:R1:W-:Y:S02]  /*0170*/  UTMACCTL.PF [UR10] ;  /* 0x000000000a0079b9 */ /* 0x0003e40008040000 */
[----:B------:R1:W-:Y:S02]  /*0180*/  UTMACCTL.PF [UR4] ;  /* 0x00000000040079b9 */ /* 0x0003e40008040000 */
[----:B-1----:R-:W-:Y:S01]  /*0190*/  NOP ;  /* 0x0000000000007918 */ /* 0x002fe20000000000 */
.L_x_1:
[----:B------:R-:W-:Y:S05]  /*01a0*/  BSYNC B0 ;  /* 0x0000000000007941 */ /* 0x000fea0003800000 */
.L_x_0:
[----:B------:R-:W-:Y:S01]  /*01b0*/  ULDC.64 UR4, c[0x0][0x590] ;  /* 0x0001640000047ab9 */ /* 0x000fe20000000a00 */
[----:B------:R-:W-:Y:S01]  /*01c0*/  LEA.HI R3, R3, R0, RZ, 0x2 ;  /* 0x0000000003037211 */ /* 0x000fe200078f10ff */
[----:B------:R-:W-:Y:S01]  /*01d0*/  ULDC.64 UR48, c[0x0][0x208] ;  /* 0x0000820000307ab9 */ /* 0x000fe20000000a00 */
[----:B------:R-:W-:Y:S01]  /*01e0*/  ISETP.NE.U32.AND P1, PT, RZ, UR4, PT ;  /* 0x00000004ff007c0c */ /* 0x000fe2000bf25070 */
[----:B------:R-:W-:Y:S01]  /*01f0*/  IMAD.MOV.U32 R6, RZ, RZ, R4 ;  /* 0x000000ffff067224 */ /* 0x000fe200078e0004 */
[----:B------:R-:W-:Y:S01]  /*0200*/  LOP3.LUT R3, R3, 0xfffffffc, RZ, 0xc0, !PT ;  /* 0xfffffffc03037812 */ /* 0x000fe200078ec0ff */
[----:B------:R-:W-:Y:S01]  /*0210*/  IMAD.MOV.U32 R7, RZ, RZ, R5 ;  /* 0x000000ffff077224 */ /* 0x000fe200078e0005 */
[----:B------:R-:W-:Y:S02]  /*0220*/  ISETP.NE.AND.EX P2, PT, RZ, UR5, PT, P1 ;  /* 0x00000005ff007c0c */ /* 0x000fe4000bf45310 */
[----:B------:R-:W-:Y:S01]  /*0230*/  PRMT R2, RZ, 0x7610, R2 ;  /* 0x00007610ff027816 */ /* 0x000fe20000000002 */
[----:B------:R-:W-:-:S10]  /*0240*/  IMAD.IADD R0, R0, 0x1, -R3 ;  /* 0x0000000100007824 */ /* 0x000fd400078e0a03 */
[----:B------:R-:W-:Y:S05]  /*0250*/  @P2 BRA `(.L_x_2) ;  /* 0x0000000000302947 */ /* 0x000fea0003800000 */
[----:B------:R-:W-:Y:S02]  /*0260*/  ULDC.64 UR6, c[0x0][0x588] ;  /* 0x0001620000067ab9 */ /* 0x000fe40000000a00 */
[----:B------:R-:W-:-:S04]  /*0270*/  ISETP.NE.U32.AND P0, PT, RZ, UR6, PT ;  /* 0x00000006ff007c0c */ /* 0x000fc8000bf05070 */
[----:B------:R-:W-:-:S13]  /*0280*/  ISETP.NE.AND.EX P0, PT, RZ, UR7, PT, P0 ;  /* 0x00000007ff007c0c */ /* 0x000fda000bf05300 */
[----:B------:R-:W-:Y:S05]  /*0290*/  @!P0 BRA `(.L_x_3) ;  /* 0x0000000000108947 */ /* 0x000fea0003800000 */
[----:B------:R-:W2:Y:S02]  /*02a0*/  LDG.E R2, desc[UR48][R6.64] ;  /* 0x0000003006027981 */ /* 0x000ea4000c1e1900 */
[----:B--2---:R-:W-:Y:S01]  /*02b0*/  FSETP.NEU.AND P3, PT, R2, RZ, PT ;  /* 0x000000ff0200720b */ /* 0x004fe20003f6d000 */
[----:B------:R-:W-:Y:S01]  /*02c0*/  IMAD.MOV.U32 R2, RZ, RZ, 0x1 ;  /* 0x00000001ff027424 */ /* 0x000fe200078e00ff */
[----:B------:R-:W-:Y:S11]  /*02d0*/  BRA `(.L_x_2) ;  /* 0x0000000000107947 */ /* 0x000ff60003800000 */
.L_x_3:
[----:B------:R-:W-:Y:S01]  /*02e0*/  ULDC UR6, c[0x0][0x580] ;  /* 0x0001600000067ab9 */ /* 0x000fe20000000800 */
[----:B------:R-:W-:Y:S01]  /*02f0*/  IMAD.MOV.U32 R2, RZ, RZ, 0x1 ;  /* 0x00000001ff027424 */ /* 0x000fe200078e00ff */
[----:B------:R-:W-:Y:S02]  /*0300*/  FSETP.NEU.AND P3, PT, RZ, UR6, PT ;  /* 0x00000006ff007c0b */ /* 0x000fe4000bf6d000 */
[----:B------:R-:W-:-:S11]  /*0310*/  CS2R R6, SRZ ;  /* 0x0000000000067805 */ /* 0x000fd6000001ff00 */
.L_x_2:
[----:B------:R-:W-:Y:S01]  /*0320*/  ISETP.NE.U32.AND P0, PT, R6, RZ, PT ;  /* 0x000000ff0600720c */ /* 0x000fe20003f05070 */
[----:B------:R-:W-:Y:S01]  /*0330*/  IMAD.MOV.U32 R3, RZ, RZ, 0x1 ;  /* 0x00000001ff037424 */ /* 0x000fe200078e00ff */
[----:B------:R-:W-:Y:S02]  /*0340*/  ISETP.NE.AND.EX P1, PT, RZ, UR5, PT, P1 ;  /* 0x00000005ff007c0c */ /* 0x000fe4000bf25310 */
[----:B------:R-:W-:-:S13]  /*0350*/  ISETP.NE.AND.EX P0, PT, R7, RZ, PT, P0 ;  /* 0x000000ff0700720c */ /* 0x000fda0003f05300 */
[----:B------:R-:W-:Y:S05]  /*0360*/  @P0 BRA P1, `(.L_x_4) ;  /* 0x0000000000300947 */ /* 0x000fea0000800000 */
[----:B------:R-:W-:Y:S02]  /*0370*/  ISETP.NE.U32.AND P1, PT, RZ, UR4, PT ;  /* 0x00000004ff007c0c */ /* 0x000fe4000bf25070 */
[----:B------:R-:W-:Y:S02]  /*0380*/  ISETP.NE.U32.AND P0, PT, R6, RZ, PT ;  /* 0x000000ff0600720c */ /* 0x000fe40003f05070 */
[----:B------:R-:W-:Y:S02]  /*0390*/  ISETP.NE.AND.EX P1, PT, RZ, UR5, PT, P1 ;  /* 0x00000005ff007c0c */ /* 0x000fe4000bf25310 */
[----:B------:R-:W-:Y:S02]  /*03a0*/  PRMT R2, R2, 0x9910, RZ ;  /* 0x0000991002027816 */ /* 0x000fe400000000ff */
[----:B------:R-:W-:Y:S02]  /*03b0*/  ISETP.NE.AND.EX P0, PT, R7, RZ, PT, P0 ;  /* 0x000000ff0700720c */ /* 0x000fe40003f05300 */
[----:B------:R-:W-:-:S02]  /*03c0*/  ISETP.NE.AND P4, PT, R2, RZ, PT ;  /* 0x000000ff0200720c */ /* 0x000fc40003f85270 */
[----:B------:R-:W-:Y:S02]  /*03d0*/  SEL R3, RZ, 0xffffffff, P3 ;  /* 0xffffffffff037807 */ /* 0x000fe40001800000 */
[----:B------:R-:W-:-:S04]  /*03e0*/  SEL R2, RZ, 0xffffffff, P0 ;  /* 0xffffffffff027807 */ /* 0x000fc80000000000 */
[----:B------:R-:W-:-:S04]  /*03f0*/  @P1 SEL R3, R2, R3, !P4 ;  /* 0x0000000302031207 */ /* 0x000fc80006000000 */
[----:B------:R-:W-:-:S04]  /*0400*/  LOP3.LUT R3, R3, 0x1, RZ, 0xc0, !PT ;  /* 0x0000000103037812 */ /* 0x000fc800078ec0ff */
[----:B------:R-:W-:-:S04]  /*0410*/  ISETP.NE.U32.AND P0, PT, R3, 0x1, PT ;  /* 0x000000010300780c */ /* 0x000fc80003f05070 */
[----:B------:R-:W-:-:S09]  /*0420*/  SEL R3, RZ, 0x1, !P0 ;  /* 0x00000001ff037807 */ /* 0x000fd20004000000 */
.L_x_4:
[----:B------:R-:W1:Y:S02]  /*0430*/  SHFL.IDX PT, R2, R11, RZ, 0x1f ;  /* 0x00001fff0b027589 */ /* 0x000e6400000e0000 */
[----:B-1----:R-:W-:-:S13]  /*0440*/  ISETP.NE.AND P0, PT, R2, RZ, PT ;  /* 0x000000ff0200720c */ /* 0x002fda0003f05270 */
[----:B------:R-:W-:Y:S05]  /*0450*/  @P0 BRA `(.L_x_5) ;  /* 0x0000000000580947 */ /* 0x000fea0003800000 */
[----:B------:R-:W1:Y:S01]  /*0460*/  S2UR UR8, SR_CgaCtaId ;  /* 0x00000000000879c3 */ /* 0x000e620000008800 */
[----:B------:R-:W-:Y:S01]  /*0470*/  UMOV UR4, 0x400 ;  /* 0x0000040000047882 */ /* 0x000fe20000000000 */
[----:B------:R-:W-:Y:S01]  /*0480*/  UMOV UR5, 0x1 ;  /* 0x0000000100057882 */ /* 0x000fe20000000000 */
[----:B------:R-:W-:Y:S01]  /*0490*/  UMOV UR6, 0x100 ;  /* 0x0000010000067882 */ /* 0x000fe20000000000 */
[----:B------:R-:W-:Y:S01]  /*04a0*/  ELECT P0, URZ, PT ;  /* 0x00000000003f782f */ /* 0x000fe20003800000 */
[----:B------:R-:W-:-:S04]  /*04b0*/  UIADD3 UR6, -UR6, 0x100000, URZ ;  /* 0x0010000006067890 */ /* 0x000fc8000fffe13f */
[----:B------:R-:W-:Y:S02]  /*04c0*/  USHF.L.U32 UR7, UR6, 0xb, URZ ;  /* 0x0000000b06077899 */ /* 0x000fe4000800063f */
[----:B------:R-:W-:Y:S02]  /*04d0*/  USHF.L.U32 UR6, UR6, 0x1, URZ ;  /* 0x0000000106067899 */ /* 0x000fe4000800063f */
[----:B-1----:R-:W-:Y:S02]  /*04e0*/  ULEA UR8, UR8, UR4, 0x18 ;  /* 0x0000000408087291 */ /* 0x002fe4000f8ec03f */
[----:B------:R-:W-:-:S04]  /*04f0*/  UIADD3 UR4, -UR5, 0x100000, URZ ;  /* 0x0010000005047890 */ /* 0x000fc8000fffe13f */
[----:B------:R-:W-:Y:S02]  /*0500*/  USHF.L.U32 UR5, UR4, 0xb, URZ ;  /* 0x0000000b04057899 */ /* 0x000fe4000800063f */
[----:B------:R-:W-:Y:S01]  /*0510*/  USHF.L.U32 UR4, UR4, 0x1, URZ ;  /* 0x0000000104047899 */ /* 0x000fe2000800063f */
[----:B------:R-:W1:Y:S11]  /*0520*/  FENCE.VIEW.ASYNC.S ;  /* 0x00000000000073c6 */ /* 0x000e760000000000 */
[----:B-1----:R1:W2:Y:S01]  /*0530*/  SYNCS.EXCH.64 URZ, [UR8], UR4 ;  /* 0x00000004083f75b2 */ /* 0x0022a20008000100 */
[----:B------:R1:W3:Y:S01]  /*0540*/  SYNCS.EXCH.64 URZ, [UR8+0x20], UR6 ;  /* 0x00002006083f75b2 */ /* 0x0002e20008000100 */
[----:B------:R1:W4:Y:S01]  /*0550*/  SYNCS.EXCH.64 URZ, [UR8+0x8], UR4 ;  /* 0x00000804083f75b2 */ /* 0x0003220008000100 */
[----:B------:R1:W1:Y:S01]  /*0560*/  SYNCS.EXCH.64 URZ, [UR8+0x28], UR6 ;  /* 0x00002806083f75b2 */ /* 0x0002620008000100 */
[----:B------:R1:W1:Y:S01]  /*0570*/  SYNCS.EXCH.64 URZ, [UR8+0x10], UR4 ;  /* 0x00001004083f75b2 */ /* 0x0002620008000100 */
[----:B------:R1:W1:Y:S01]  /*0580*/  SYNCS.EXCH.64 URZ, [UR8+0x30], UR6 ;  /* 0x00003006083f75b2 */ /* 0x0002620008000100 */
[----:B------:R1:W1:Y:S01]  /*0590*/  SYNCS.EXCH.64 URZ, [UR8+0x18], UR4 ;  /* 0x00001804083f75b2 */ /* 0x0002620008000100 */
[----:B------:R1:W1:Y:S01]  /*05a0*/  SYNCS.EXCH.64 URZ, [UR8+0x38], UR6 ;  /* 0x00003806083f75b2 */ /* 0x0002620008000100 */
[----:B------:R-:W-:Y:S01]  /*05b0*/  NOP ;  /* 0x0000000000007918 */ /* 0x000fe20000000000 */
.L_x_5:
[----:B------:R-:W5:Y:S01]  /*05c0*/  SHFL.IDX PT, R6, R11, RZ, 0x1f ;  /* 0x00001fff0b067589 */ /* 0x000f6200000e0000 */
[----:B------:R-:W1:Y:S01]  /*05d0*/  LDC R2, c[0x0][0x904] ;  /* 0x00024100ff027b82 */ /* 0x000e620000000800 */
[----:B------:R-:W-:Y:S01]  /*05e0*/  NOP ;  /* 0x0000000000007918 */ /* 0x000fe20000000000 */
[----:B-----5:R-:W-:-:S13]  /*05f0*/  ISETP.NE.AND P0, PT, R6, RZ, PT ;  /* 0x000000ff0600720c */ /* 0x020fda0003f05270 */
[----:B------:R-:W-:Y:S05]  /*0600*/  @P0 BRA `(.L_x_6) ;  /* 0x0000000000580947 */ /* 0x000fea0003800000 */
[----:B-1----:R-:W1:Y:S01]  /*0610*/  S2UR UR5, SR_CgaCtaId ;  /* 0x00000000000579c3 */ /* 0x002e620000008800 */
[----:B------:R-:W-:Y:S01]  /*0620*/  UMOV UR4, 0x400 ;  /* 0x0000040000047882 */ /* 0x000fe20000000000 */
[----:B------:R-:W-:Y:S01]  /*0630*/  UMOV UR6, 0x20 ;  /* 0x0000002000067882 */ /* 0x000fe20000000000 */
[----:B------:R-:W-:Y:S01]  /*0640*/  UMOV UR7, 0x100 ;  /* 0x0000010000077882 */ /* 0x000fe20000000000 */
[----:B------:R-:W-:Y:S01]  /*0650*/  ELECT P0, URZ, PT ;  /* 0x00000000003f782f */ /* 0x000fe20003800000 */
[----:B-1----:R-:W-:Y:S02]  /*0660*/  ULEA UR8, UR5, UR4, 0x18 ;  /* 0x0000000405087291 */ /* 0x002fe4000f8ec03f */
[----:B------:R-:W-:-:S04]  /*0670*/  UIADD3 UR4, -UR6, 0x100000, URZ ;  /* 0x0010000006047890 */ /* 0x000fc8000fffe13f */
[----:B------:R-:W-:Y:S02]  /*0680*/  USHF.L.U32 UR5, UR4, 0xb, URZ ;  /* 0x0000000b04057899 */ /* 0x000fe4000800063f */
[----:B------:R-:W-:Y:S02]  /*0690*/  USHF.L.U32 UR4, UR4, 0x1, URZ ;  /* 0x0000000104047899 */ /* 0x000fe4000800063f */
[----:B------:R-:W-:-:S04]  /*06a0*/  UIADD3 UR6, -UR7, 0x100000, URZ ;  /* 0x0010000007067890 */ /* 0x000fc8000fffe13f */
[----:B------:R-:W-:Y:S02]  /*06b0*/  USHF.L.U32 UR7, UR6, 0xb, URZ ;  /* 0x0000000b06077899 */ /* 0x000fe4000800063f */
[----:B------:R-:W-:Y:S01]  /*06c0*/  USHF.L.U32 UR6, UR6, 0x1, URZ ;  /* 0x0000000106067899 */ /* 0x000fe2000800063f */
[----:B------:R-:W1:Y:S03]  /*06d0*/  FENCE.VIEW.ASYNC.S ;  /* 0x00000000000073c6 */ /* 0x000e660000000000 */
[----:B-1----:R1:W1:Y:S08]  /*06e0*/  SYNCS.EXCH.64 URZ, [UR8+0x40], UR4 ;  /* 0x00004004083f75b2 */ /* 0x0022700008000100 */
[----:B------:R1:W1:Y:S01]  /*06f0*/  SYNCS.EXCH.64 URZ, [UR8+0x60], UR6 ;  /* 0x00006006083f75b2 */ /* 0x0002620008000100 */
[----:B------:R1:W1:Y:S01]  /*0700*/  SYNCS.EXCH.64 URZ, [UR8+0x48], UR4 ;  /* 0x00004804083f75b2 */ /* 0x0002620008000100 */
[----:B------:R1:W1:Y:S01]  /*0710*/  SYNCS.EXCH.64 URZ, [UR8+0x68], UR6 ;  /* 0x00006806083f75b2 */ /* 0x0002620008000100 */
[----:B------:R1:W1:Y:S01]  /*0720*/  SYNCS.EXCH.64 URZ, [UR8+0x50], UR4 ;  /* 0x00005004083f75b2 */ /* 0x0002620008000100 */
[----:B------:R1:W1:Y:S01]  /*0730*/  SYNCS.EXCH.64 URZ, [UR8+0x70], UR6 ;  /* 0x00007006083f75b2 */ /* 0x0002620008000100 */
[----:B------:R1:W1:Y:S01]  /*0740*/  SYNCS.EXCH.64 URZ, [UR8+0x58], UR4 ;  /* 0x00005804083f75b2 */ /* 0x0002620008000100 */
[----:B------:R1:W1:Y:S01]  /*0750*/  SYNCS.EXCH.64 URZ, [UR8+0x78], UR6 ;  /* 0x00007806083f75b2 */ /* 0x0002620008000100 */
[----:B------:R-:W-:Y:S01]  /*0760*/  NOP ;  /* 0x0000000000007918 */ /* 0x000fe20000000000 */
.L_x_6:
[----:B------:R-:W5:Y:S01]  /*0770*/  SHFL.IDX PT, R11, R11, RZ, 0x1f ;  /* 0x00001fff0b0b7589 */ /* 0x000f6200000e0000 */
[----:B-1----:R-:W-:Y:S02]  /*0780*/  ISETP.NE.AND P6, PT, R2, 0x1, PT ;  /* 0x000000010200780c */ /* 0x002fe40003fc5270 */
[----:B------:R-:W-:Y:S01]  /*0790*/  ELECT P0, URZ, PT ;  /* 0x00000000003f782f */ /* 0x000fe20003800000 */
[----:B------:R-:W1:Y:S01]  /*07a0*/  S2UR UR37, SR_CgaCtaId ;  /* 0x00000000002579c3 */ /* 0x000e620000008800 */
[----:B------:R-:W2:Y:S01]  /*07b0*/  S2R R6, SR_CTAID.Y ;  /* 0x0000000000067919 */ /* 0x000ea20000002600 */
[----:B------:R-:W-:Y:S01]  /*07c0*/  P2R R7, PR, RZ, 0x40 ;  /* 0x00000040ff077803 */ /* 0x000fe20000000000 */
[----:B------:R-:W-:Y:S01]  /*07d0*/  UMOV UR4, 0x20 ;  /* 0x0000002000047882 */ /* 0x000fe20000000000 */
[----:B------:R-:W-:Y:S01]  /*07e0*/  ISETP.NE.AND P3, PT, R0, RZ, PT ;  /* 0x000000ff0000720c */ /* 0x000fe20003f65270 */
[----:B------:R-:W3:Y:S01]  /*07f0*/  S2R R8, SR_CTAID.X ;  /* 0x0000000000087919 */ /* 0x000ee20000002500 */
[----:B------:R-:W-:Y:S01]  /*0800*/  ISETP.NE.AND P4, PT, R9, RZ, PT ;  /* 0x000000ff0900720c */ /* 0x000fe20003f85270 */
[----:B------:R-:W-:Y:S01]  /*0810*/  NOP ;  /* 0x0000000000007918 */ /* 0x000fe20000000000 */
[----:B------:R-:W-:Y:S01]  /*0820*/  UMOV UR38, 0x1 ;  /* 0x0000000100267882 */ /* 0x000fe20000000000 */
[----:B------:R-:W-:Y:S01]  /*0830*/  BSSY B6, `(.L_x_7) ;  /* 0x0000908000067945 */ /* 0x000fe20003800000 */
[----:B------:R-:W3:Y:S08]  /*0840*/  @P6 LDC R17, c[0x0][0x10] ;  /* 0x00000400ff116b82 */ /* 0x000ef00000000800 */
[----:B------:R-:W4:Y:S01]  /*0850*/  @!P6 LDC R7, c[0x0][0xc] ;  /* 0x00000300ff07eb82 */ /* 0x000f220000000800 */
[----:B-----5:R-:W-:-:S02]  /*0860*/  ISETP.NE.OR P1, PT, R11, RZ, !P0 ;  /* 0x000000ff0b00720c */ /* 0x020fc40004725670 */
[----:B------:R-:W-:Y:S02]  /*0870*/  @P6 MOV R11, RZ ;  /* 0x000000ff000b6202 */ /* 0x000fe40000000f00 */
[----:B------:R-:W-:-:S04]  /*0880*/  ISETP.EQ.OR P0, PT, R0, 0x3, !P3 ;  /* 0x000000030000780c */ /* 0x000fc80005f02670 */
[----:B------:R-:W-:Y:S01]  /*0890*/  ISETP.EQ.AND P0, PT, R9, RZ, P0 ;  /* 0x000000ff0900720c */ /* 0x000fe20000702270 */
[----:B--2---:R-:W-:-:S04]  /*08a0*/  @P6 IMAD.MOV.U32 R10, RZ, RZ, R6 ;  /* 0x000000ffff0a6224 */ /* 0x004fc800078e0006 */
[----:B------:R-:W-:Y:S01]  /*08b0*/  VOTEU.ALL UP0, P1 ;  /* 0x00000000003f7886 */ /* 0x000fe20000800000 */
[----:B------:R-:W-:Y:S01]  /*08c0*/  VOTEU.ALL UP1, P1 ;  /* 0x00000000003f7886 */ /* 0x000fe20000820000 */
[----:B------:R-:W-:Y:S01]  /*08d0*/  SEL R22, RZ, 0x1, !P0 ;  /* 0x00000001ff167807 */ /* 0x000fe20004000000 */
[----:B---3--:R-:W-:Y:S02]  /*08e0*/  @P6 IMAD.WIDE.U32 R16, R8, R17, R10 ;  /* 0x0000001108106225 */ /* 0x008fe400078e000a */
[----:B------:R-:W-:Y:S01]  /*08f0*/  @!UP0 UMOV UR6, 0x400 ;  /* 0x0000040000068882 */ /* 0x000fe20000000000 */
[----:B------:R-:W-:-:S04]  /*0900*/  @!UP0 UIADD3 UR4, -UR4, 0x100000, URZ ;  /* 0x0010000004048890 */ /* 0x000fc8000fffe13f */
[----:B------:R-:W-:Y:S02]  /*0910*/  @!UP0 USHF.L.U32 UR5, UR4, 0xb, URZ ;  /* 0x0000000b04058899 */ /* 0x000fe4000800063f */
[----:B------:R-:W-:Y:S01]  /*0920*/  @!UP0 USHF.L.U32 UR4, UR4, 0x1, URZ ;  /* 0x0000000104048899 */ /* 0x000fe2000800063f */
[----:B------:R-:W-:Y:S01]  /*0930*/  @P6 IMAD.MOV.U32 R11, RZ, RZ, RZ ;  /* 0x000000ffff0b6224 */ /* 0x000fe200078e00ff */
[----:B-1----:R-:W-:Y:S01]  /*0940*/  @!UP0 ULEA UR8, UR37, UR6, 0x18 ;  /* 0x0000000625088291 */ /* 0x002fe2000f8ec03f */
[----:B------:R-:W-:Y:S01]  /*0950*/  @!P6 IMAD.MOV.U32 R10, RZ, RZ, R6 ;  /* 0x000000ffff0ae224 */ /* 0x000fe200078e0006 */
[----:B------:R-:W-:Y:S01]  /*0960*/  VOTEU.ALL UP0, P1 ;  /* 0x00000000003f7886 */ /* 0x000fe20000800000 */
[----:B------:R-:W-:Y:S01]  /*0970*/  ULDC UR6, c[0x0][0xc] ;  /* 0x0000030000067ab9 */ /* 0x000fe20000000800 */
[----:B------:R-:W-:Y:S01]  /*0980*/  ULDC UR7, c[0x0][0x10] ;  /* 0x0000040000077ab9 */ /* 0x000fe20000000800 */
[----:B------:R-:W-:Y:S01]  /*0990*/  @P6 IMAD.IADD R17, R17, 0x1, R11 ;  /* 0x0000000111116824 */ /* 0x000fe200078e020b */
[----:B------:R-:W-:Y:S01]  /*09a0*/  ISETP.EQ.AND P1, PT, R0, 0x2, !P4 ;  /* 0x000000020000780c */ /* 0x000fe20006722270 */
[----:B------:R-:W-:-:S02]  /*09b0*/  VIADD R11, R9, 0xffffffff ;  /* 0xffffffff090b7836 */ /* 0x000fc40000000000 */
[----:B------:R-:W-:Y:S01]  /*09c0*/  IMAD.MOV.U32 R9, RZ, RZ, RZ ;  /* 0x000000ffff097224 */ /* 0x000fe200078e00ff */
[----:B------:R-:W-:Y:S01]  /*09d0*/  SEL R19, RZ, 0x1, !P1 ;  /* 0x00000001ff137807 */ /* 0x000fe20004800000 */
[----:B------:R-:W1:Y:S02]  /*09e0*/  FENCE.VIEW.ASYNC.S ;  /* 0x00000000000073c6 */ /* 0x000e640000000000 */
[----:B-1----:R-:W1:Y:S01]  /*09f0*/  @!UP0 SYNCS.EXCH.64 URZ, [UR8+0x80], UR4 ;  /* 0x00008004083f85b2 */ /* 0x002e620008000100 */
[----:B----4-:R-:W-:Y:S01]  /*0a00*/  @!P6 IMAD.WIDE.U32 R6, R7, R10, R8 ;  /* 0x0000000a0706e225 */ /* 0x010fe200078e0008 */
[----:B------:R-:W-:-:S03]  /*0a10*/  ISETP.GE.U32.AND P5, PT, R11, 0x2, PT ;  /* 0x000000020b00780c */ /* 0x000fc60003fa6070 */
[----:B------:R-:W-:Y:S01]  /*0a20*/  @!P6 IMAD.MOV.U32 R16, RZ, RZ, R6 ;  /* 0x000000ffff10e224 */ /* 0x000fe200078e0006 */
[----:B------:R-:W-:Y:S01]  /*0a30*/  SEL R19, R19, 0x2, P5 ;  /* 0x0000000213137807 */ /* 0x000fe20002800000 */
[----:B------:R-:W-:Y:S01]  /*0a40*/  @!P6 IMAD.MOV.U32 R17, RZ, RZ, R7 ;  /* 0x000000ffff11e224 */ /* 0x000fe200078e0007 */
[----:B------:R-:W-:Y:S01]  /*0a50*/  SEL R22, R22, 0x2, P5 ;  /* 0x0000000216167807 */ /* 0x000fe20002800000 */
[----:B------:R2:W1:Y:S01]  /*0a60*/  @!UP1 SYNCS.EXCH.64 URZ, [UR8+0x88], UR4 ;  /* 0x00008804083f95b2 */ /* 0x0004620008000100 */
[----:B------:R-:W-:Y:S01]  /*0a70*/  NOP ;  /* 0x0000000000007918 */ /* 0x000fe20000000000 */
[----:B--2---:R-:W-:-:S03]  /*0a80*/  UIMAD.WIDE.U32 UR4, UR6, UR7, URZ ;  /* 0x00000007060472a5 */ /* 0x004fc6000f8e003f */
[----:B------:R-:W-:Y:S02]  /*0a90*/  ULDC UR6, c[0x0][0x14] ;  /* 0x0000050000067ab9 */ /* 0x000fe40000000800 */
[----:B------:R-:W-:Y:S02]  /*0aa0*/  UIMAD.WIDE.U32 UR46, UR4, UR6, URZ ;  /* 0x00000006042e72a5 */ /* 0x000fe4000f8e003f */
[----:B------:R-:W-:-:S04]  /*0ab0*/  UIMAD UR39, UR5, UR6, URZ ;  /* 0x00000006052772a4 */ /* 0x000fc8000f8e023f */
[----:B------:R-:W-:Y:S01]  /*0ac0*/  UIADD3 UR39, UR47, UR39, URZ ;  /* 0x000000272f277290 */ /* 0x000fe2000fffe03f */
[----:B-1----:R-:W-:Y:S06]  /*0ad0*/  BAR.SYNC.DEFER_BLOCKING 0x0 ;  /* 0x0000000000007b1d */ /* 0x002fec0000010000 */
[----:B------:R-:W-:Y:S05]  /*0ae0*/  @!P4 BRA `(.L_x_8) ;  /* 0x0000005c00ecc947 */ /* 0x000fea0003800000 */
[----:B------:R-:W-:-:S13]  /*0af0*/  ISETP.GT.U32.AND P0, PT, R11, 0x1, PT ;  /* 0x000000010b00780c */ /* 0x000fda0003f04070 */
[----:B------:R-:W-:Y:S05]  /*0b00*/  @P0 BRA `(.L_x_9) ;  /* 0x0000008c00680947 */ /* 0x000fea0003800000 */
[----:B------:R-:W-:Y:S01]  /*0b10*/  ULDC.64 UR4, c[0x0][0x8f8] ;  /* 0x00023e0000047ab9 */ /* 0x000fe20000000a00 */
[----:B------:R-:W-:Y:S01]  /*0b20*/  UMOV UR43, 0xffffffff ;  /* 0xffffffff002b7882 */ /* 0x000fe20000000000 */
[----:B------:R-:W-:Y:S01]  /*0b30*/  ISETP.GE.U32.AND P0, PT, R16, UR4, PT ;  /* 0x0000000410007c0c */ /* 0x000fe2000bf06070 */
[----:B------:R-:W-:Y:S01]  /*0b40*/  IMAD.MOV.U32 R156, RZ, RZ, -0x1 ;  /* 0xffffffffff9c7424 */ /* 0x000fe200078e00ff */
[----:B------:R-:W-:Y:S02]  /*0b50*/  PRMT R152, RZ, 0x7610, R152 ;  /* 0x00007610ff987816 */ /* 0x000fe40000000098 */
[----:B------:R-:W-:Y:S02]  /*0b60*/  ISETP.GE.U32.AND.EX P0, PT, R17, UR5, PT, P0 ;  /* 0x0000000511007c0c */ /* 0x000fe4000bf06100 */
[----:B------:R-:W-:Y:S02]  /*0b70*/  MOV R23, 0xffffffff ;  /* 0xffffffff00177802 */ /* 0x000fe40000000f00 */
[----:B------:R-:W-:-:S09]  /*0b80*/  PRMT R0, RZ, 0x7610, R0 ;  /* 0x00007610ff007816 */ /* 0x000fd20000000000 */
[----:B------:R-:W-:Y:S05]  /*0b90*/  @P0 BRA `(.L_x_10) ;  /* 0x0000000400580947 */ /* 0x000fea0003800000 */
[----:B------:R-:W1:Y:S01]  /*0ba0*/  LDC.64 R14, c[0x0][0x8d0] ;  /* 0x00023400ff0e7b82 */ /* 0x000e620000000a00 */
[----:B------:R-:W-:Y:S02]  /*0bb0*/  IMAD.MOV.U32 R4, RZ, RZ, R16 ;  /* 0x000000ffff047224 */ /* 0x000fe400078e0010 */
[----:B------:R-:W-:-:S05]  /*0bc0*/  IMAD.MOV.U32 R5, RZ, RZ, R17 ;  /* 0x000000ffff057224 */ /* 0x000fca00078e0011 */
[----:B------:R-:W2:Y:S08]  /*0bd0*/  LDC R0, c[0x0][0x8d8] ;  /* 0x00023600ff007b82 */ /* 0x000eb00000000800 */
[----:B------:R-:W3:Y:S01]  /*0be0*/  LDC.64 R20, c[0x0][0x8c8] ;  /* 0x00023200ff147b82 */ /* 0x000ee20000000a00 */
[----:B-1----:R-:W-:-:S04]  /*0bf0*/  ISETP.NE.U32.AND P0, PT, R14, RZ, PT ;  /* 0x000000ff0e00720c */ /* 0x002fc80003f05070 */
[----:B------:R-:W-:-:S13]  /*0c00*/  ISETP.NE.AND.EX P0, PT, R15, RZ, PT, P0 ;  /* 0x000000ff0f00720c */ /* 0x000fda0003f05300 */
[----:B--23--:R-:W-:Y:S05]  /*0c10*/  @!P0 BRA `(.L_x_11) ;  /* 0x0000000000288947 */ /* 0x00cfea0003800000 */
[----:B------:R-:W1:Y:S02]  /*0c20*/  LDC R3, c[0x0][0x8dc] ;  /* 0x00023700ff037b82 */ /* 0x000e640000000800 */
[----:B-1----:R-:W-:-:S05]  /*0c30*/  IADD3 R3, P0, R16, R3, RZ ;  /* 0x0000000310037210 */ /* 0x002fca0007f1e0ff */
[----:B------:R-:W-:-:S04]  /*0c40*/  IMAD.X R11, RZ, RZ, R17, P0 ;  /* 0x000000ffff0b7224 */ /* 0x000fc800000e0611 */
[----:B------:R-:W-:-:S04]  /*0c50*/  IMAD.WIDE.U32 R4, R11, R14, RZ ;  /* 0x0000000e0b047225 */ /* 0x000fc800078e00ff */
[----:B------:R-:W-:-:S04]  /*0c60*/  IMAD.WIDE.U32 R6, P0, R3, R15, R4 ;  /* 0x0000000f03067225 */ /* 0x000fc80007800004 */
[----:B------:R-:W-:-:S04]  /*0c70*/  IMAD.WIDE.U32 R4, R3, R14, RZ ;  /* 0x0000000e03047225 */ /* 0x000fc800078e00ff */
[----:B------:R-:W-:Y:S01]  /*0c80*/  IMAD.X R13, RZ, RZ, RZ, P0 ;  /* 0x000000ffff0d7224 */ /* 0x000fe200000e06ff */
[----:B------:R-:W-:Y:S01]  /*0c90*/  IADD3 RZ, P0, R5, R6, RZ ;  /* 0x0000000605ff7210 */ /* 0x000fe20007f1e0ff */
[----:B------:R-:W-:-:S04]  /*0ca0*/  IMAD.MOV.U32 R12, RZ, RZ, R7 ;  /* 0x000000ffff0c7224 */ /* 0x000fc800078e0007 */
[----:B------:R-:W-:-:S08]  /*0cb0*/  IMAD.WIDE.U32.X R4, R11, R15, R12, P0 ;  /* 0x0000000f0b047225 */ /* 0x000fd000000e040c */
.L_x_11:
[-CC-:B------:R-:W-:Y:S01]  /*0cc0*/  SHF.R.U64 R27, R4, R0.reuse, R5.reuse ;  /* 0x00000000041b7219 */ /* 0x180fe20000001205 */
[----:B------:R-:W1:Y:S01]  /*0cd0*/  LDC.64 R24, c[0x0][0x8e8] ;  /* 0x00023a00ff187b82 */ /* 0x000e620000000a00 */
[----:B------:R-:W-:Y:S01]  /*0ce0*/  SHF.R.U32.HI R0, RZ, R0, R5 ;  /* 0x00000000ff007219 */ /* 0x000fe20000011605 */
[----:B------:R-:W-:Y:S01]  /*0cf0*/  ULDC UR4, c[0x0][0x150] ;  /* 0x0000540000047ab9 */ /* 0x000fe20000000800 */
[----:B------:R-:W-:-:S05]  /*0d00*/  IADD3 R3, P0, RZ, -R27, RZ ;  /* 0x8000001bff037210 */ /* 0x000fca0007f1e0ff */
[----:B------:R-:W-:Y:S01]  /*0d10*/  IMAD.X R5, RZ, RZ, ~R0, P0 ;  /* 0x000000ffff057224 */ /* 0x000fe200000e0e00 */
[----:B------:R-:W2:Y:S03]  /*0d20*/  LDC R6, c[0x0][0x8c0] ;  /* 0x00023000ff067b82 */ /* 0x000ea60000000800 */
[-C--:B------:R-:W-:Y:S02]  /*0d30*/  IMAD R0, R5, R20.reuse, RZ ;  /* 0x0000001405007224 */ /* 0x080fe400078e02ff */
[----:B------:R-:W-:-:S03]  /*0d40*/  IMAD.WIDE.U32 R4, R3, R20, R16 ;  /* 0x0000001403047225 */ /* 0x000fc600078e0010 */
[----:B------:R-:W3:Y:S01]  /*0d50*/  LDC R14, c[0x0][0x8b0] ;  /* 0x00022c00ff0e7b82 */ /* 0x000ee20000000800 */
[----:B------:R-:W-:Y:S01]  /*0d60*/  IMAD R3, R3, R21, R0 ;  /* 0x0000001503037224 */ /* 0x000fe200078e0200 */
[----:B------:R-:W-:-:S04]  /*0d70*/  I2FP.F32.U32 R0, R8 ;  /* 0x0000000800007245 */ /* 0x000fc80000201000 */
[----:B------:R-:W-:Y:S01]  /*0d80*/  IADD3 R5, R5, R3, RZ ;  /* 0x0000000305057210 */ /* 0x000fe20007ffe0ff */
[----:B------:R-:W-:Y:S01]  /*0d90*/  FMUL R0, R0, UR4 ;  /* 0x0000000400007c20 */ /* 0x000fe20008400000 */
[----:B------:R-:W4:Y:S01]  /*0da0*/  LDC R3, c[0x0][0x144] ;  /* 0x00005100ff037b82 */ /* 0x000f220000000800 */
[----:B-1----:R-:W-:Y:S01]  /*0db0*/  ISETP.NE.U32.AND P0, PT, R24, RZ, PT ;  /* 0x000000ff1800720c */ /* 0x002fe20003f05070 */
[----:B------:R-:W-:-:S03]  /*0dc0*/  ULDC UR4, c[0x0][0x154] ;  /* 0x0000550000047ab9 */ /* 0x000fc60000000800 */
[----:B------:R-:W1:Y:S01]  /*0dd0*/  F2I.U32.TRUNC.NTZ R0, R0 ;  /* 0x0000000000007305 */ /* 0x000e62000020f000 */
[----:B------:R-:W-:Y:S02]  /*0de0*/  ISETP.NE.AND.EX P0, PT, R25, RZ, PT, P0 ;  /* 0x000000ff1900720c */ /* 0x000fe40003f05300 */
[----:B------:R-:W4:Y:S01]  /*0df0*/  LDC R13, c[0x0][0x148] ;  /* 0x00005200ff0d7b82 */ /* 0x000f220000000800 */
[-CC-:B--2---:R-:W-:Y:S02]  /*0e00*/  SHF.R.U64 R12, R4, R6.reuse, R5.reuse ;  /* 0x00000006040c7219 */ /* 0x184fe40000001205 */
[----:B------:R-:W-:Y:S01]  /*0e10*/  SHF.R.U32.HI R5, RZ, R6, R5 ;  /* 0x00000006ff057219 */ /* 0x000fe20000011605 */
[----:B------:R-:W-:Y:S01]  /*0e20*/  IMAD.MOV.U32 R6, RZ, RZ, -0x1 ;  /* 0xffffffffff067424 */ /* 0x000fe200078e00ff */
[----:B------:R-:W-:-:S03]  /*0e30*/  I2FP.F32.U32 R4, R10 ;  /* 0x0000000a00047245 */ /* 0x000fc60000201000 */
[----:B------:R-:W2:Y:S01]  /*0e40*/  LDC R20, c[0x0][0x8a8] ;  /* 0x00022a00ff147b82 */ /* 0x000ea20000000800 */
[-CC-:B---3--:R-:W-:Y:S01]  /*0e50*/  SHF.R.U64 R28, R12, R14.reuse, R5.reuse ;  /* 0x0000000e0c1c7219 */ /* 0x188fe20000001205 */
[----:B------:R-:W-:Y:S01]  /*0e60*/  FMUL R4, R4, UR4 ;  /* 0x0000000404047c20 */ /* 0x000fe20008400000 */
[----:B------:R-:W-:Y:S01]  /*0e70*/  SHF.R.U32.HI R5, RZ, R14, R5 ;  /* 0x0000000eff057219 */ /* 0x000fe20000011605 */
[----:B-1----:R-:W-:Y:S01]  /*0e80*/  IMAD.MOV R0, RZ, RZ, -R0 ;  /* 0x000000ffff007224 */ /* 0x002fe200078e0a00 */
[----:B------:R-:W-:Y:S01]  /*0e90*/  ULDC UR4, c[0x0][0x900] ;  /* 0x0002400000047ab9 */ /* 0x000fe20000000800 */
[----:B------:R1:W3:Y:S01]  /*0ea0*/  F2I.U32.TRUNC.NTZ R11, R4 ;  /* 0x00000004000b7305 */ /* 0x0002e2000020f000 */
[--C-:B------:R-:W-:Y:S01]  /*0eb0*/  SHF.R.U64 R14, R28, UR4, R5.reuse ;  /* 0x000000041c0e7c19 */ /* 0x100fe20008001205 */
[----:B------:R-:W2:Y:S01]  /*0ec0*/  LDC R21, c[0x0][0x8f0] ;  /* 0x00023c00ff157b82 */ /* 0x000ea20000000800 */
[----:B----4-:R-:W-:Y:S01]  /*0ed0*/  IMAD R0, R3, R0, R8 ;  /* 0x0000000003007224 */ /* 0x010fe200078e0208 */
[----:B------:R-:W-:-:S02]  /*0ee0*/  SHF.R.U32.HI R5, RZ, UR4, R5 ;  /* 0x00000004ff057c19 */ /* 0x000fc40008011605 */
[----:B------:R-:W-:Y:S01]  /*0ef0*/  SHF.L.U32 R3, R6, UR4, RZ ;  /* 0x0000000406037c19 */ /* 0x000fe200080006ff */
[----:B-1----:R-:W-:-:S03]  /*0f00*/  IMAD.MOV.U32 R4, RZ, RZ, R14 ;  /* 0x000000ffff047224 */ /* 0x002fc600078e000e */
[----:B------:R-:W1:Y:S08]  /*0f10*/  LDC R23, c[0x0][0x8e0] ;  /* 0x00023800ff177b82 */ /* 0x000e700000000800 */
[----:B------:R-:W4:Y:S01]  /*0f20*/  LDC R26, c[0x0][0x8b8] ;  /* 0x00022e00ff1a7b82 */ /* 0x000f220000000800 */
[----:B---3--:R-:W-:Y:S05]  /*0f30*/  @!P0 BRA `(.L_x_12) ;  /* 0x0000000000288947 */ /* 0x008fea0003800000 */
[----:B------:R-:W3:Y:S02]  /*0f40*/  LDC R9, c[0x0][0x8f4] ;  /* 0x00023d00ff097b82 */ /* 0x000ee40000000800 */
[----:B---3--:R-:W-:-:S05]  /*0f50*/  IADD3 R9, P0, R14, R9, RZ ;  /* 0x000000090e097210 */ /* 0x008fca0007f1e0ff */
        /* <DEDUP_REMOVED lines=8> */
.L_x_12:
[----:B------:R-:W-:Y:S01]  /*0fe0*/  LOP3.LUT R3, RZ, R3, RZ, 0x33, !PT ;  /* 0x00000003ff037212 */ /* 0x000fe200078e33ff */
[----:B------:R-:W-:Y:S01]  /*0ff0*/  USHF.L.U32 UR4, UR38, UR4, URZ ;  /* 0x0000000426047299 */ /* 0x000fe2000800063f */
[----:B--2---:R-:W-:Y:S01]  /*1000*/  SHF.R.U64 R4, R4, R21, R5 ;  /* 0x0000001504047219 */ /* 0x004fe20000001205 */
[----:B------:R-:W-:Y:S01]  /*1010*/  IMAD.MOV R11, RZ, RZ, -R11 ;  /* 0x000000ffff0b7224 */ /* 0x000fe200078e0a0b */
[----:B------:R-:W-:Y:S02]  /*1020*/  LOP3.LUT R3, R28, R3, RZ, 0xc0, !PT ;  /* 0x000000031c037212 */ /* 0x000fe400078ec0ff */
[----:B------:R-:W-:Y:S01]  /*1030*/  IADD3 R5, R20, -0x1, RZ ;  /* 0xffffffff14057810 */ /* 0x000fe20007ffe0ff */
[----:B------:R-:W-:Y:S01]  /*1040*/  IMAD.MOV R6, RZ, RZ, -R4 ;  /* 0x000000ffff067224 */ /* 0x000fe200078e0a04 */
[----:B------:R-:W-:Y:S01]  /*1050*/  R2UR UR43, R27 ;  /* 0x000000001b2b72ca */ /* 0x000fe200000e0000 */
[----:B------:R-:W-:Y:S01]  /*1060*/  IMAD R7, R4, UR4, R3 ;  /* 0x0000000404077c24 */ /* 0x000fe2000f8e0203 */
[----:B------:R-:W-:Y:S01]  /*1070*/  LOP3.LUT R5, R12, R5, RZ, 0xc0, !PT ;  /* 0x000000050c057212 */ /* 0x000fe200078ec0ff */
[----:B------:R-:W-:-:S02]  /*1080*/  @P6 IMAD R0, R13, R11, R10 ;  /* 0x0000000b0d006224 */ /* 0x000fc400078e020a */
[----:B-1----:R-:W-:Y:S02]  /*1090*/  IMAD R3, R6, R23, R14 ;  /* 0x0000001706037224 */ /* 0x002fe400078e020e */
[----:B----4-:R-:W-:Y:S02]  /*10a0*/  IMAD R0, R7, R26, R0 ;  /* 0x0000001a07007224 */ /* 0x010fe400078e0200 */
[----:B------:R-:W-:Y:S02]  /*10b0*/  IMAD R3, R3, R20, R5 ;  /* 0x0000001403037224 */ /* 0x000fe400078e0205 */
[----:B------:R-:W-:-:S03]  /*10c0*/  IMAD.MOV.U32 R4, RZ, RZ, 0x1 ;  /* 0x00000001ff047424 */ /* 0x000fc600078e00ff */
[----:B------:R-:W-:Y:S02]  /*10d0*/  SEL R156, R3, R0, !P6 ;  /* 0x00000000039c7207 */ /* 0x000fe40007000000 */
[----:B------:R-:W-:Y:S02]  /*10e0*/  SEL R23, R0, R3, !P6 ;  /* 0x0000000300177207 */ /* 0x000fe40007000000 */
[----:B------:R-:W-:-:S07]  /*10f0*/  PRMT R0, R4, 0x7610, R0 ;  /* 0x0000761004007816 */ /* 0x000fce0000000000 */
.L_x_10:
[----:B------:R-:W-:-:S08]  /*1100*/  NOP ;  /* 0x0000000000007918 */ /* 0x000fd00000000000 */
[----:B------:R-:W1:Y:S02]  /*1110*/  USETMAXREG.TRY_ALLOC.CTAPOOL UP0, 0xe8 ;  /* 0x000000e8000079c8 */ /* 0x000e640008000600 */
[----:B-1----:R-:W-:-:S13]  /*1120*/  PLOP3.LUT P0, PT, PT, PT, UP0, 0x80, 0x0 ;  /* 0x000000000000781c */ /* 0x002fda0003f0f008 */
[----:B------:R-:W-:Y:S05]  /*1130*/  @!P0 BRA `(.L_x_10) ;  /* 0xfffffffc00f08947 */ /* 0x000fea000383ffff */
[----:B------:R-:W-:Y:S02]  /*1140*/  ULDC.64 UR4, c[0x0][0x590] ;  /* 0x0001640000047ab9 */ /* 0x000fe40000000a00 */
[----:B------:R-:W-:Y:S02]  /*1150*/  IMAD.U32 R161, RZ, RZ, UR4 ;  /* 0x00000004ffa17e24 */ /* 0x000fe4000f8e00ff */
[----:B------:R-:W-:-:S03]  /*1160*/  IMAD.U32 R163, RZ, RZ, UR5 ;  /* 0x00000005ffa37e24 */ /* 0x000fc6000f8e00ff */
[----:B------:R-:W-:-:S04]  /*1170*/  ISETP.NE.U32.AND P1, PT, R161, RZ, PT ;  /* 0x000000ffa100720c */ /* 0x000fc80003f25070 */
[----:B------:R-:W-:-:S13]  /*1180*/  ISETP.NE.AND.EX P0, PT, R163, RZ, PT, P1 ;  /* 0x000000ffa300720c */ /* 0x000fda0003f05310 */
[----:B------:R-:W-:Y:S05]  /*1190*/  @P0 BRA `(.L_x_13) ;  /* 0x00000000002c0947 */ /* 0x000fea0003800000 */
[----:B------:R-:W-:Y:S02]  /*11a0*/  ULDC.64 UR4, c[0x0][0x588] ;  /* 0x0001620000047ab9 */ /* 0x000fe40000000a00 */
[----:B------:R-:W-:-:S04]  /*11b0*/  ISETP.NE.U32.AND P0, PT, RZ, UR4, PT ;  /* 0x00000004ff007c0c */ /* 0x000fc8000bf05070 */
[----:B------:R-:W-:-:S13]  /*11c0*/  ISETP.NE.AND.EX P0, PT, RZ, UR5, PT, P0 ;  /* 0x00000005ff007c0c */ /* 0x000fda000bf05300 */
[----:B------:R-:W-:Y:S05]  /*11d0*/  @!P0 BRA `(.L_x_14) ;  /* 0x0000000000108947 */ /* 0x000fea0003800000 */
[----:B------:R-:W1:Y:S02]  /*11e0*/  LDC.64 R4, c[0x0][0x588] ;  /* 0x00016200ff047b82 */ /* 0x000e640000000a00 */
[----:B-1----:R1:W5:Y:S01]  /*11f0*/  LDG.E R155, desc[UR48][R4.64] ;  /* 0x00000030049b7981 */ /* 0x002362000c1e1900 */
[----:B------:R-:W-:Y:S01]  /*1200*/  IMAD.MOV.U32 R152, RZ, RZ, 0x1 ;  /* 0x00000001ff987424 */ /* 0x000fe200078e00ff */
[----:B------:R-:W-:Y:S06]  /*1210*/  BRA `(.L_x_13) ;  /* 0x00000000000c7947 */ /* 0x000fec0003800000 */
.L_x_14:
[----:B------:R-:W-:Y:S01]  /*1220*/  ULDC UR4, c[0x0][0x580] ;  /* 0x0001600000047ab9 */ /* 0x000fe20000000800 */
[----:B------:R-:W-:Y:S02]  /*1230*/  IMAD.MOV.U32 R152, RZ, RZ, 0x1 ;  /* 0x00000001ff987424 */ /* 0x000fe400078e00ff */
[----:B------:R-:W-:-:S07]  /*1240*/  IMAD.U32 R155, RZ, RZ, UR4 ;  /* 0x00000004ff9b7e24 */ /* 0x000fce000f8e00ff */
.L_x_13:
[----:B------:R-:W-:Y:S02]  /*1250*/  ULDC.64 UR4, c[0x0][0x5b0] ;  /* 0x00016c0000047ab9 */ /* 0x000fe40000000a00 */
[----:B------:R-:W-:-:S04]  /*1260*/  ISETP.NE.U32.AND P0, PT, RZ, UR4, PT ;  /* 0x00000004ff007c0c */ /* 0x000fc8000bf05070 */
[----:B------:R-:W-:-:S13]  /*1270*/  ISETP.NE.AND.EX P0, PT, RZ, UR5, PT, P0 ;  /* 0x00000005ff007c0c */ /* 0x000fda000bf05300 */
[----:B------:R-:W-:Y:S05]  /*1280*/  @P0 BRA `(.L_x_15) ;  /* 0x0000000000240947 */ /* 0x000fea0003800000 */
[----:B------:R-:W-:Y:S02]  /*1290*/  ULDC.64 UR4, c[0x0][0x5a8] ;  /* 0x00016a0000047ab9 */ /* 0x000fe40000000a00 */
[----:B------:R-:W-:-:S04]  /*12a0*/  ISETP.NE.U32.AND P0, PT, RZ, UR4, PT ;  /* 0x00000004ff007c0c */ /* 0x000fc8000bf05070 */
[----:B------:R-:W-:-:S13]  /*12b0*/  ISETP.NE.AND.EX P0, PT, RZ, UR5, PT, P0 ;  /* 0x00000005ff007c0c */ /* 0x000fda000bf05300 */
[----:B------:R-:W-:Y:S05]  /*12c0*/  @!P0 BRA `(.L_x_16) ;  /* 0x00000000000c8947 */ /* 0x000fea0003800000 */
[----:B-1----:R-:W1:Y:S02]  /*12d0*/  LDC.64 R4, c[0x0][0x5a8] ;  /* 0x00016a00ff047b82 */ /* 0x002e640000000a00 */
[----:B-1----:R2:W5:Y:S01]  /*12e0*/  LDG.E R154, desc[UR48][R4.64] ;  /* 0x00000030049a7981 */ /* 0x002562000c1e1900 */
[----:B------:R-:W-:Y:S05]  /*12f0*/  BRA `(.L_x_15) ;  /* 0x0000000000087947 */ /* 0x000fea0003800000 */
.L_x_16:
[----:B------:R-:W-:Y:S02]  /*1300*/  ULDC UR4, c[0x0][0x5a0] ;  /* 0x0001680000047ab9 */ /* 0x000fe40000000800 */
[----:B------:R-:W-:-:S07]  /*1310*/  MOV R154, UR4 ;  /* 0x00000004009a7c02 */ /* 0x000fce0008000f00 */
.L_x_15:
[----:B------:R-:W-:Y:S01]  /*1320*/  LOP3.LUT P2, RZ, R0, 0xff, RZ, 0xc0, !PT ;  /* 0x000000ff00ff7812 */ /* 0x000fe2000784c0ff */
[----:B------:R-:W-:Y:S01]  /*1330*/  UMOV UR36, URZ ;  /* 0x0000003f00247c82 */ /* 0x000fe20008000000 */
[----:B------:R-:W-:-:S11]  /*1340*/  PLOP3.LUT P0, PT, PT, PT, PT, 0x80, 0x0 ;  /* 0x000000000000781c */ /* 0x000fd60003f0f070 */
[----:B------:R-:W-:Y:S05]  /*1350*/  @!P2 BRA `(.L_x_17) ;  /* 0x000000540038a947 */ /* 0x000fea0003800000 */
[----:B------:R-:W-:Y:S01]  /*1360*/  ULDC UR4, c[0x0][0x28c] ;  /* 0x0000a30000047ab9 */ /* 0x000fe20000000800 */
[----:B------:R-:W-:Y:S01]  /*1370*/  IMAD.MOV.U32 R153, RZ, RZ, 0x10 ;  /* 0x00000010ff997424 */ /* 0x000fe200078e00ff */
[----:B------:R-:W-:Y:S01]  /*1380*/  UIADD3 UR4, UR4, 0x3f, URZ ;  /* 0x0000003f04047890 */ /* 0x000fe2000fffe03f */
[----:B------:R-:W-:Y:S01]  /*1390*/  LOP3.LUT P0, RZ, R18, 0x4, RZ, 0xc0, !PT ;  /* 0x0000000412ff7812 */ /* 0x000fe2000780c0ff */
[----:B------:R-:W-:Y:S01]  /*13a0*/  ULDC.64 UR54, c[0x0][0x198] ;  /* 0x0000660000367ab9 */ /* 0x000fe20000000a00 */
[----:B------:R-:W-:Y:S01]  /*13b0*/  LOP3.LUT R158, R22, 0x1, RZ, 0xfc, !PT ;  /* 0x00000001169e7812 */ /* 0x000fe200078efcff */
[----:B------:R-:W-:Y:S01]  /*13c0*/  USHF.R.S32.HI UR5, URZ, 0x1f, UR4 ;  /* 0x0000001f3f057899 */ /* 0x000fe20008011404 */
[----:B------:R-:W-:Y:S01]  /*13d0*/  LOP3.LUT R157, R19, 0x1, RZ, 0xfc, !PT ;  /* 0x00000001139d7812 */ /* 0x000fe200078efcff */
[----:B------:R-:W-:Y:S01]  /*13e0*/  UMOV UR44, URZ ;  /* 0x0000003f002c7c82 */ /* 0x000fe20008000000 */
[----:B------:R-:W-:Y:S01]  /*13f0*/  SEL R153, R153, 0xfffffff0, !P0 ;  /* 0xfffffff099997807 */ /* 0x000fe20004000000 */
[----:B------:R-:W-:Y:S01]  /*1400*/  ULEA.HI UR5, UR5, UR4, URZ, 0x6 ;  /* 0x0000000405057291 */ /* 0x000fe2000f8f303f */
[----:B------:R-:W-:Y:S01]  /*1410*/  UMOV UR45, URZ ;  /* 0x0000003f002d7c82 */ /* 0x000fe20008000000 */
[----:B------:R-:W-:-:S02]  /*1420*/  UMOV UR50, URZ ;  /* 0x0000003f00327c82 */ /* 0x000fc40008000000 */
[----:B------:R-:W-:Y:S01]  /*1430*/  USHF.R.S32.HI UR51, URZ, 0x6, UR5 ;  /* 0x000000063f337899 */ /* 0x000fe20008011405 */
[----:B------:R-:W-:-:S11]  /*1440*/  UMOV UR36, URZ ;  /* 0x0000003f00247c82 */ /* 0x000fd60008000000 */
.L_x_135:
[----:B------:R-:W-:Y:S01]  /*1450*/  LOP3.LUT R0, R18, 0x80, RZ, 0xc0, !PT ;  /* 0x0000008012007812 */ /* 0x000fe200078ec0ff */
[----:B------:R-:W3:Y:S01]  /*1460*/  S2UR UR52, SR_CgaCtaId ;  /* 0x00000000003479c3 */ /* 0x000ee20000008800 */
[----:B------:R-:W-:Y:S02]  /*1470*/  UMOV UR53, 0x400 ;  /* 0x0000040000357882 */ /* 0x000fe40000000000 */
[----:B------:R-:W-:-:S06]  /*1480*/  SHF.R.U32.HI R0, RZ, 0x7, R0 ;  /* 0x00000007ff007819 */ /* 0x000fcc0000011600 */
[----:B------:R-:W4:Y:S01]  /*1490*/  SHFL.IDX PT, R0, R0, RZ, 0x1f ;  /* 0x00001fff00007589 */ /* 0x000f2200000e0000 */
[----:B---3--:R-:W-:Y:S01]  /*14a0*/  ULEA UR53, UR52, UR53, 0x18 ;  /* 0x0000003534357291 */ /* 0x008fe2000f8ec03f */
[----:B----4-:R-:W-:-:S13]  /*14b0*/  R2UR UR4, R0 ;  /* 0x00000000000472ca */ /* 0x010fda00000e0000 */
[----:B------:R-:W-:-:S04]  /*14c0*/  ULEA.HI UR5, UR4, UR4, URZ, 0x1 ;  /* 0x0000000404057291 */ /* 0x000fc8000f8f083f */
[----:B------:R-:W-:-:S04]  /*14d0*/  ULOP3.LUT UR5, UR5, 0x7fffe, URZ, 0xc0, !UPT ;  /* 0x0007fffe05057892 */ /* 0x000fc8000f8ec03f */
[----:B------:R-:W-:-:S03]  /*14e0*/  UIADD3 UR5, UR4, -UR5, URZ ;  /* 0x8000000504057290 */ /* 0x000fc6000fffe03f */
[----:B------:R-:W-:Y:S01]  /*14f0*/  ULDC UR4, c[0x0][0x28c] ;  /* 0x0000a30000047ab9 */ /* 0x000fe20000000800 */
[----:B------:R-:W-:Y:S01]  /*1500*/  ULEA UR5, UR5, UR53, 0xd ;  /* 0x0000003505057291 */ /* 0x000fe2000f8e683f */
[----:B------:R-:W-:-:S03]  /*1510*/  ISETP.LT.AND P0, PT, RZ, UR4, PT ;  /* 0x00000004ff007c0c */ /* 0x000fc6000bf01270 */
[----:B------:R-:W-:-:S04]  /*1520*/  UIADD3 UR5, UR5, 0x8400, URZ ;  /* 0x0000840005057890 */ /* 0x000fc8000fffe03f */
[----:B------:R-:W-:-:S04]  /*1530*/  USHF.R.U32.HI UR5, URZ, 0x4, UR5 ;  /* 0x000000043f057899 */ /* 0x000fc80008011605 */
[----:B------:R-:W-:Y:S02]  /*1540*/  ULOP3.LUT UR40, UR5, 0x3fff, URZ, 0xc0, !UPT ;  /* 0x00003fff05287892 */ /* 0x000fe4000f8ec03f */
[----:B-1----:R-:W-:Y:S10]  /*1550*/  @P0 BRA `(.L_x_18) ;  /* 0x0000000000400947 */ /* 0x002ff40003800000 */
[----:B------:R-:W-:Y:S01]  /*1560*/  MOV R0, 0x0 ;  /* 0x0000000000007802 */ /* 0x000fe20000000f00 */
[----:B------:R-:W-:Y:S01]  /*1570*/  ULDC.64 UR4, c[0x4][0x70] ;  /* 0x01001c0000047ab9 */ /* 0x000fe20000000a00 */
[----:B------:R-:W-:Y:S01]  /*1580*/  ULDC.64 UR6, c[0x4][0x8] ;  /* 0x0100020000067ab9 */ /* 0x000fe20000000a00 */
[----:B-12---:R-:W-:Y:S01]  /*1590*/  IMAD.U32 R4, RZ, RZ, UR4 ;  /* 0x00000004ff047e24 */ /* 0x006fe2000f8e00ff */
[----:B------:R1:W2:Y:S01]  /*15a0*/  LDC.64 R14, c[0x4][R0] ;  /* 0x01000000000e7b82 */ /* 0x0002a20000000a00 */
[----:B------:R-:W-:Y:S01]  /*15b0*/  IMAD.U32 R5, RZ, RZ, UR5 ;  /* 0x00000005ff057e24 */ /* 0x000fe2000f8e00ff */
[----:B------:R-:W-:Y:S01]  /*15c0*/  ULDC.64 UR4, c[0x4][0x78] ;  /* 0x01001e0000047ab9 */ /* 0x000fe20000000a00 */
[----:B------:R-:W-:Y:S01]  /*15d0*/  IMAD.U32 R10, RZ, RZ, UR6 ;  /* 0x00000006ff0a7e24 */ /* 0x000fe2000f8e00ff */
[----:B------:R-:W-:Y:S01]  /*15e0*/  MOV R8, 0x1e1 ;  /* 0x000001e100087802 */ /* 0x000fe20000000f00 */
[----:B------:R-:W-:Y:S02]  /*15f0*/  IMAD.U32 R6, RZ, RZ, UR4 ;  /* 0x00000004ff067e24 */ /* 0x000fe4000f8e00ff */
[----:B------:R-:W-:-:S02]  /*1600*/  IMAD.U32 R7, RZ, RZ, UR5 ;  /* 0x00000005ff077e24 */ /* 0x000fc4000f8e00ff */
[----:B------:R-:W-:Y:S02]  /*1610*/  IMAD.U32 R11, RZ, RZ, UR7 ;  /* 0x00000007ff0b7e24 */ /* 0x000fe4000f8e00ff */
[----:B------:R-:W-:Y:S02]  /*1620*/  IMAD.MOV.U32 R12, RZ, RZ, 0x1 ;  /* 0x00000001ff0c7424 */ /* 0x000fe400078e00ff */
[----:B-1----:R-:W-:-:S07]  /*1630*/  IMAD.MOV.U32 R13, RZ, RZ, RZ ;  /* 0x000000ffff0d7224 */ /* 0x002fce00078e00ff */
[----:B------:R-:W-:-:S07]  /*1640*/  LEPC R20, `(.L_x_18) ;  /* 0x000000001014794e */ /* 0x000fce0000000000 */
[----:B--2--5:R-:W-:Y:S05]  /*1650*/  CALL.ABS.NOINC R14 ;  /* 0x000000000e007343 */ /* 0x024fea0003c00000 */
.L_x_18:
[----:B------:R-:W-:-:S13]  /*1660*/  ISETP.NE.AND P0, PT, R158, 0x3, PT ;  /* 0x000000039e00780c */ /* 0x000fda0003f05270 */
[----:B------:R-:W-:Y:S05]  /*1670*/  @!P0 BRA `(.L_x_19) ;  /* 0x0000000000048947 */ /* 0x000fea0003800000 */
[----:B------:R-:W-:Y:S01]  /*1680*/  BPT.TRAP 0x1 ;  /* 0x000000040000795c */ /* 0x000fe20000300000 */
.L_x_19:
[----:B------:R-:W-:Y:S02]  /*1690*/  IMAD.U32 R3, RZ, RZ, UR50 ;  /* 0x00000032ff037e24 */ /* 0x000fe4000f8e00ff */
[----:B------:R-:W-:-:S03]  /*16a0*/  IMAD.U32 R0, RZ, RZ, UR45 ;  /* 0x0000002dff007e24 */ /* 0x000fc6000f8e00ff */
[----:B------:R-:W-:Y:S02]  /*16b0*/  LEA R3, R3, UR53, 0x3 ;  /* 0x0000003503037c11 */ /* 0x000fe4000f8e18ff */
[----:B------:R-:W-:-:S04]  /*16c0*/  SHF.L.U32 R0, R0, 0x1f, RZ ;  /* 0x0000001f00007819 */ /* 0x000fc800000006ff */
[----:B------:R3:W4:Y:S01]  /*16d0*/  SYNCS.PHASECHK.TRANS64.TRYWAIT P1, [R3+URZ], R0 ;  /* 0x00000000030075a7 */ /* 0x000722000802017f */
[----:B------:R-:W-:Y:S05]  /*16e0*/  @!P0 BRA `(.L_x_20) ;  /* 0x0000000000048947 */ /* 0x000fea0003800000 */
[----:B------:R-:W-:Y:S01]  /*16f0*/  BPT.TRAP 0x1 ;  /* 0x000000040000795c */ /* 0x000fe20000300000 */
.L_x_20:
[----:B----4-:R-:W-:Y:S05]  /*1700*/  @P1 BRA `(.L_x_21) ;  /* 0x0000000000081947 */ /* 0x010fea0003800000 */
[----:B------:R-:W4:Y:S02]  /*1710*/  SYNCS.PHASECHK.TRANS64.TRYWAIT P1, [R3+URZ], R0 ;  /* 0x00000000030075a7 */ /* 0x000f24000802017f */
[----:B----4-:R-:W-:Y:S05]  /*1720*/  @!P1 BRA `(.L_x_22) ;  /* 0x0000008000689947 */ /* 0x010fea0003800000 */
.L_x_21:
[----:B------:R-:W-:-:S04]  /*1730*/  UISETP.LT.AND UP0, UPT, UR51, 0x1, UPT ;  /* 0x000000013300788c */ /* 0x000fc8000bf01270 */
[----:B------:R-:W-:-:S06]  /*1740*/  USEL UR4, UR51, 0x1, UP0 ;  /* 0x0000000133047887 */ /* 0x000fcc0008000000 */
[----:B---34-:R-:W-:Y:S01]  /*1750*/  IMAD.U32 R0, RZ, RZ, UR4 ;  /* 0x00000004ff007e24 */ /* 0x018fe2000f8e00ff */
[----:B------:R-:W-:Y:S05]  /*1760*/  WARPSYNC.ALL ;  /* 0x0000000000007948 */ /* 0x000fea0003800000 */
[----:B------:R-:W-:-:S04]  /*1770*/  IADD3 R0, -R0, UR51, RZ ;  /* 0x0000003300007c10 */ /* 0x000fc8000fffe1ff */
[----:B------:R-:W-:Y:S01]  /*1780*/  ISETP.GE.AND P1, PT, R0, 0x1, PT ;  /* 0x000000010000780c */ /* 0x000fe20003f26270 */
[----:B------:R-:W-:Y:S01]  /*1790*/  UIADD3 UR4, UR53, 0x18400, URZ ;  /* 0x0001840035047890 */ /* 0x000fe2000fffe03f */
[----:B------:R-:W-:Y:S01]  /*17a0*/  WARPGROUP.ARRIVE ;  /* 0x00000000000079c5 */ /* 0x000fe20000000000 */
[----:B------:R-:W-:Y:S02]  /*17b0*/  ULOP3.LUT UR8, UR40, 0x10000, URZ, 0xfc, !UPT ;  /* 0x0001000028087892 */ /* 0x000fe4000f8efc3f */
[----:B------:R-:W-:Y:S02]  /*17c0*/  USHF.R.U32.HI UR4, URZ, 0x4, UR4 ;  /* 0x000000043f047899 */ /* 0x000fe40008011604 */
[----:B------:R-:W-:Y:S02]  /*17d0*/  ULEA UR10, UR50, UR8, 0xa ;  /* 0x00000008320a7291 */ /* 0x000fe4000f8e503f */
[----:B------:R-:W-:Y:S01]  /*17e0*/  ULOP3.LUT UR4, UR4, 0x3fff, URZ, 0xc0, !UPT ;  /* 0x00003fff04047892 */ /* 0x000fe2000f8ec03f */
[----:B------:R-:W-:Y:S01]  /*17f0*/  UMOV UR5, 0x40000040 ;  /* 0x4000004000057882 */ /* 0x000fe20000000000 */
[----:B------:R-:W-:-:S02]  /*1800*/  UMOV UR7, 0x40000040 ;  /* 0x4000004000077882 */ /* 0x000fc40000000000 */
[----:B------:R-:W-:-:S03]  /*1810*/  ULOP3.LUT UR9, UR4, 0x10000, URZ, 0xfc, !UPT ;  /* 0x0001000004097892 */ /* 0x000fc6000f8efc3f */
[----:B------:R-:W-:Y:S01]  /*1820*/  UMOV UR4, UR10 ;  /* 0x0000000a00047c82 */ /* 0x000fe20008000000 */
[----:B------:R-:W-:-:S07]  /*1830*/  ULEA UR11, UR50, UR9, 0xb ;  /* 0x00000009320b7291 */ /* 0x000fce000f8e583f */
[----:B------:R-:W-:Y:S02]  /*1840*/  UMOV UR6, UR11 ;  /* 0x0000000b00067c82 */ /* 0x000fe40008000000 */
[----:B------:R-:W-:Y:S01]  /*1850*/  HGMMA.64x256x16.F32.BF16 R24, gdesc[UR4], RZ, !UPT, gsb0 ;  /* 0x03e00000041879f0 */ /* 0x000fe2000c0018ff */
[----:B------:R-:W-:Y:S02]  /*1860*/  UIADD3 UR4, UR10, 0x2, URZ ;  /* 0x000000020a047890 */ /* 0x000fe4000fffe03f */
[----:B------:R-:W-:Y:S01]  /*1870*/  UIADD3 UR6, UR11, 0x2, URZ ;  /* 0x000000020b067890 */ /* 0x000fe2000fffe03f */
[----:B------:R-:W-:Y:S01]  /*1880*/  UMOV UR5, 0x40000040 ;  /* 0x4000004000057882 */ /* 0x000fe20000000000 */
[----:B------:R-:W-:Y:S01]  /*1890*/  UMOV UR7, 0x40000040 ;  /* 0x4000004000077882 */ /* 0x000fe20000000000 */
[----:B------:R-:W-:Y:S02]  /*18a0*/  WARPGROUP.DEPBAR.LE gsb0, 0x0 ;  /* 0x00008000000079c5 */ /* 0x000fe40000010000 */
[----:B------:R-:W-:-:S15]  /*18b0*/  WARPGROUP.ARRIVE ;  /* 0x00000000000079c5 */ /* 0x000fde0000000000 */
[----:B------:R-:W-:-:S05]  /*18c0*/  NOP ;  /* 0x0000000000007918 */ /* 0x000fca0000000000 */
[----:B------:R-:W-:Y:S01]  /*18d0*/  HGMMA.64x256x16.F32.BF16 R24, gdesc[UR4], R24, gsb0 ;  /* 0x03e00000041879f0 */ /* 0x000fe20008001818 */
        /* <DEDUP_REMOVED lines=15> */
[----:B------:R-:W-:Y:S03]  /*19d0*/  HGMMA.64x256x16.F32.BF16 R24, gdesc[UR4], R24, gsb0 ;  /* 0x03e00000041879f0 */ /* 0x000fe60008001818 */
[----:B------:R-:W-:Y:S02]  /*19e0*/  WARPGROUP.DEPBAR.LE gsb0, 0x0 ;  /* 0x00008000000079c5 */ /* 0x000fe40000010000 */
[----:B------:R-:W-:Y:S05]  /*19f0*/  @!P1 BRA `(.L_x_23) ;  /* 0x0000000400189947 */ /* 0x000fea0003800000 */
[----:B------:R-:W-:Y:S02]  /*1a00*/  UIADD3 UR4, UR50, 0x1, URZ ;  /* 0x0000000132047890 */ /* 0x000fe4000fffe03f */
[----:B------:R-:W-:Y:S02]  /*1a10*/  UMOV UR11, UR50 ;  /* 0x00000032000b7c82 */ /* 0x000fe40008000000 */
[----:B------:R-:W-:-:S04]  /*1a20*/  UISETP.NE.AND UP0, UPT, UR4, 0x4, UPT ;  /* 0x000000040400788c */ /* 0x000fc8000bf05270 */
[----:B------:R-:W-:Y:S02]  /*1a30*/  USEL UR5, URZ, 0x1, UP0 ;  /* 0x000000013f057887 */ /* 0x000fe40008000000 */
[----:B------:R-:W-:Y:S02]  /*1a40*/  USEL UR10, UR4, URZ, UP0 ;  /* 0x0000003f040a7287 */ /* 0x000fe40008000000 */
[----:B------:R-:W-:-:S06]  /*1a50*/  ULOP3.LUT UR5, UR45, UR5, URZ, 0x3c, !UPT ;  /* 0x000000052d057292 */ /* 0x000fcc000f8e3c3f */
[----:B-12---:R-:W-:-:S07]  /*1a60*/  IMAD.U32 R5, RZ, RZ, UR5 ;  /* 0x00000005ff057e24 */ /* 0x006fce000f8e00ff */
.L_x_30:
[----:B-12---:R-:W-:Y:S05]  /*1a70*/  @!P0 BRA `(.L_x_24) ;  /* 0x0000000000048947 */ /* 0x006fea0003800000 */
[----:B------:R-:W-:Y:S01]  /*1a80*/  BPT.TRAP 0x1 ;  /* 0x000000040000795c */ /* 0x000fe20000300000 */
.L_x_24:
[----:B------:R-:W-:Y:S01]  /*1a90*/  ULEA UR4, UR10, UR53, 0x3 ;  /* 0x000000350a047291 */ /* 0x000fe2000f8e183f */
[----:B------:R-:W-:-:S08]  /*1aa0*/  SHF.L.U32 R3, R5, 0x1f, RZ ;  /* 0x0000001f05037819 */ /* 0x000fd000000006ff */
[----:B------:R1:W2:Y:S01]  /*1ab0*/  SYNCS.PHASECHK.TRANS64.TRYWAIT P1, [UR4], R3 ;  /* 0x00000003ff0075a7 */ /* 0x0002a20008020144 */
[----:B------:R-:W-:Y:S05]  /*1ac0*/  @!P0 BRA `(.L_x_25) ;  /* 0x0000000000048947 */ /* 0x000fea0003800000 */
[----:B------:R-:W-:Y:S01]  /*1ad0*/  BPT.TRAP 0x1 ;  /* 0x000000040000795c */ /* 0x000fe20000300000 */
.L_x_25:
[----:B--2---:R-:W-:Y:S05]  /*1ae0*/  @P1 BRA `(.L_x_26) ;  /* 0x0000000000081947 */ /* 0x004fea0003800000 */
[----:B------:R-:W2:Y:S02]  /*1af0*/  SYNCS.PHASECHK.TRANS64.TRYWAIT P1, [UR4], R3 ;  /* 0x00000003ff0075a7 */ /* 0x000ea40008020144 */
[----:B--2---:R-:W-:Y:S05]  /*1b00*/  @!P1 BRA `(.L_x_27) ;  /* 0x0000007c00849947 */ /* 0x004fea0003800000 */
.L_x_26:
[----:B------:R-:W-:Y:S01]  /*1b10*/  ULEA UR12, UR10, UR8, 0xa ;  /* 0x000000080a0c7291 */ /* 0x000fe2000f8e503f */
[----:B------:R-:W-:Y:S01]  /*1b20*/  WARPGROUP.ARRIVE ;  /* 0x00000000000079c5 */ /* 0x000fe20000000000 */
[----:B------:R-:W-:Y:S01]  /*1b30*/  ULEA UR13, UR10, UR9, 0xb ;  /* 0x000000090a0d7291 */ /* 0x000fe2000f8e583f */
[----:B------:R-:W-:Y:S01]  /*1b40*/  UMOV UR5, 0x40000040 ;  /* 0x4000004000057882 */ /* 0x000fe20000000000 */
[----:B------:R-:W-:-:S03]  /*1b50*/  UMOV UR7, 0x40000040 ;  /* 0x4000004000077882 */ /* 0x000fc60000000000 */
[----:B------:R-:W-:Y:S02]  /*1b60*/  UMOV UR4, UR12 ;  /* 0x0000000c00047c82 */ /* 0x000fe40008000000 */
[----:B------:R-:W-:Y:S02]  /*1b70*/  UMOV UR6, UR13 ;  /* 0x0000000d00067c82 */ /* 0x000fe40008000000 */
[----:B------:R-:W-:Y:S01]  /*1b80*/  HGMMA.64x256x16.F32.BF16 R24, gdesc[UR4], R24, gsb0 ;  /* 0x03e00000041879f0 */ /* 0x000fe20008001818 */
[----:B------:R-:W-:Y:S02]  /*1b90*/  UIADD3 UR4, UR12, 0x2, URZ ;  /* 0x000000020c047890 */ /* 0x000fe4000fffe03f */
[----:B------:R-:W-:Y:S01]  /*1ba0*/  UIADD3 UR6, UR13, 0x2, URZ ;  /* 0x000000020d067890 */ /* 0x000fe2000fffe03f */
[----:B------:R-:W-:Y:S01]  /*1bb0*/  UMOV UR5, 0x40000040 ;  /* 0x4000004000057882 */ /* 0x000fe20000000000 */
[----:B------:R-:W-:Y:S01]  /*1bc0*/  UMOV UR7, 0x40000040 ;  /* 0x4000004000077882 */ /* 0x000fe20000000000 */
[----:B------:R-:W-:-:S02]  /*1bd0*/  WARPGROUP.DEPBAR.LE gsb0, 0x0 ;  /* 0x00008000000079c5 */ /* 0x000fc40000010000 */
        /* <DEDUP_REMOVED lines=21> */
[----:B------:R-:W-:Y:S01]  /*1d30*/  BPT.TRAP 0x1 ;  /* 0x000000040000795c */ /* 0x000fe20000300000 */
.L_x_28:
[----:B------:R-:W-:Y:S01]  /*1d40*/  ULEA UR4, UR11, UR53, 0x3 ;  /* 0x000000350b047291 */ /* 0x000fe2000f8e183f */
[----:B------:R-:W-:-:S03]  /*1d50*/  ISETP.GT.U32.AND P1, PT, R22, 0x1, PT ;  /* 0x000000011600780c */ /* 0x000fc60003f24070 */
[----:B------:R-:W-:-:S04]  /*1d60*/  UIADD3 UR4, UR4, 0x20, URZ ;  /* 0x0000002004047890 */ /* 0x000fc8000fffe03f */
[----:B------:R-:W-:-:S09]  /*1d70*/  UPRMT UR4, URZ, 0x654, UR4 ;  /* 0x000006543f047896 */ /* 0x000fd20008000004 */
[----:B------:R-:W-:Y:S01]  /*1d80*/  SYNCS.ARRIVE.TRANS64.RED.A1T0 RZ, [UR4], RZ ;  /* 0x000000ffffff79a7 */ /* 0x000fe20008100404 */
[----:B------:R-:W-:Y:S05]  /*1d90*/  @P1 BRA `(.L_x_29) ;  /* 0x0000000000041947 */ /* 0x000fea0003800000 */
[----:B------:R-:W-:Y:S01]  /*1da0*/  BPT.TRAP 0x1 ;  /* 0x000000040000795c */ /* 0x000fe20000300000 */
.L_x_29:
[----:B------:R-:W-:Y:S01]  /*1db0*/  UIADD3 UR10, UR10, 0x1, URZ ;  /* 0x000000010a0a7890 */ /* 0x000fe2000fffe03f */
[C---:B------:R-:W-:Y:S01]  /*1dc0*/  ISETP.GT.AND P1, PT, R0.reuse, 0x1, PT ;  /* 0x000000010000780c */ /* 0x040fe20003f24270 */
[----:B------:R-:W-:Y:S01]  /*1dd0*/  UIADD3 UR11, UR11, 0x1, URZ ;  /* 0x000000010b0b7890 */ /* 0x000fe2000fffe03f */
[----:B------:R-:W-:Y:S01]  /*1de0*/  VIADD R0, R0, 0xffffffff ;  /* 0xffffffff00007836 */ /* 0x000fe20000000000 */
[----:B------:R-:W-:Y:S02]  /*1df0*/  UISETP.NE.AND UP0, UPT, UR10, 0x4, UPT ;  /* 0x000000040a00788c */ /* 0x000fe4000bf05270 */
[----:B------:R-:W-:Y:S02]  /*1e00*/  UISETP.NE.AND UP1, UPT, UR11, 0x4, UPT ;  /* 0x000000040b00788c */ /* 0x000fe4000bf25270 */
[----:B------:R-:W-:Y:S02]  /*1e10*/  USEL UR4, URZ, 0x1, UP0 ;  /* 0x000000013f047887 */ /* 0x000fe40008000000 */
[----:B------:R-:W-:-:S02]  /*1e20*/  USEL UR10, UR10, URZ, UP0 ;  /* 0x0000003f0a0a7287 */ /* 0x000fc40008000000 */
[----:B------:R-:W-:Y:S02]  /*1e30*/  USEL UR11, UR11, URZ, UP1 ;  /* 0x0000003f0b0b7287 */ /* 0x000fe40008800000 */
[----:B------:R-:W-:Y:S01]  /*1e40*/  LOP3.LUT R5, R5, UR4, RZ, 0x3c, !PT ;  /* 0x0000000405057c12 */ /* 0x000fe2000f8e3cff */
[----:B------:R-:W-:Y:S09]  /*1e50*/  @P1 BRA `(.L_x_30) ;  /* 0xfffffffc00041947 */ /* 0x000ff2000383ffff */
.L_x_23:
[----:B------:R-:W3:Y:S02]  /*1e60*/  LDC R0, c[0x0][0x28c] ;  /* 0x0000a300ff007b82 */ /* 0x000ee40000000800 */
[----:B---3--:R-:W-:-:S13]  /*1e70*/  ISETP.GE.AND P1, PT, R0, 0x1, PT ;  /* 0x000000010000780c */ /* 0x008fda0003f26270 */
[----:B------:R-:W-:Y:S05]  /*1e80*/  @!P1 BRA `(.L_x_31) ;  /* 0x0000000000349947 */ /* 0x000fea0003800000 */
[----:B------:R-:W-:Y:S05]  /*1e90*/  @!P0 BRA `(.L_x_32) ;  /* 0x0000000000048947 */ /* 0x000fea0003800000 */
[----:B------:R-:W-:Y:S01]  /*1ea0*/  BPT.TRAP 0x1 ;  /* 0x000000040000795c */ /* 0x000fe20000300000 */
.L_x_32:
[----:B------:R-:W-:Y:S01]  /*1eb0*/  UISETP.LT.AND UP0, UPT, UR51, 0x1, UPT ;  /* 0x000000013300788c */ /* 0x000fe2000bf01270 */
[----:B------:R-:W-:-:S03]  /*1ec0*/  ISETP.GT.U32.AND P0, PT, R22, 0x1, PT ;  /* 0x000000011600780c */ /* 0x000fc60003f04070 */
[----:B------:R-:W-:-:S04]  /*1ed0*/  USEL UR4, UR51, 0x1, UP0 ;  /* 0x0000000133047887 */ /* 0x000fc80008000000 */
[----:B------:R-:W-:-:S04]  /*1ee0*/  UIADD3 UR4, UR50, UR51, -UR4 ;  /* 0x0000003332047290 */ /* 0x000fc8000fffe804 */
[----:B------:R-:W-:-:S04]  /*1ef0*/  USHF.L.U32 UR4, UR4, 0x3, URZ ;  /* 0x0000000304047899 */ /* 0x000fc8000800063f */
[----:B------:R-:W-:-:S04]  /*1f00*/  ULOP3.LUT UR4, UR4, 0x18, URZ, 0xc0, !UPT ;  /* 0x0000001804047892 */ /* 0x000fc8000f8ec03f */
[----:B------:R-:W-:-:S04]  /*1f10*/  UIADD3 UR4, UR53, 0x20, UR4 ;  /* 0x0000002035047890 */ /* 0x000fc8000fffe004 */
[----:B------:R-:W-:-:S09]  /*1f20*/  UPRMT UR4, URZ, 0x654, UR4 ;  /* 0x000006543f047896 */ /* 0x000fd20008000004 */
[----:B------:R-:W-:Y:S01]  /*1f30*/  SYNCS.ARRIVE.TRANS64.RED.A1T0 RZ, [UR4], RZ ;  /* 0x000000ffffff79a7 */ /* 0x000fe20008100404 */
[----:B------:R-:W-:Y:S05]  /*1f40*/  @P0 BRA `(.L_x_31) ;  /* 0x0000000000040947 */ /* 0x000fea0003800000 */
[----:B------:R-:W-:Y:S01]  /*1f50*/  BPT.TRAP 0x1 ;  /* 0x000000040000795c */ /* 0x000fe20000300000 */
.L_x_31:
[----:B------:R-:W-:Y:S01]  /*1f60*/  UIADD3 UR4, UR53, 0x200, URZ ;  /* 0x0000020035047890 */ /* 0x000fe2000fffe03f */
[----:B------:R-:W-:Y:S02]  /*1f70*/  R2UR UR42, R23 ;  /* 0x00000000172a72ca */ /* 0x000fe400000e0000 */
[----:B------:R-:W-:Y:S01]  /*1f80*/  R2UR UR41, R156 ;  /* 0x000000009c2972ca */ /* 0x000fe200000e0000 */
[----:B------:R-:W-:-:S06]  /*1f90*/  ULOP3.LUT UP0, URZ, UR4, 0x1bf, URZ, 0xc0, !UPT ;  /* 0x000001bf043f7892 */ /* 0x000fcc000f80c03f */
[----:B------:R-:W-:-:S04]  /*1fa0*/  PLOP3.LUT P0, PT, PT, PT, UP0, 0x80, 0x0 ;  /* 0x000000000000781c */ /* 0x000fc80003f0f008 */
[----:B------:R-:W-:Y:S02]  /*1fb0*/  USHF.L.U32 UR42, UR42, 0x7, URZ ;  /* 0x000000072a2a7899 */ /* 0x000fe4000800063f */
[----:B------:R-:W-:-:S07]  /*1fc0*/  USHF.L.U32 UR41, UR41, 0x8, URZ ;  /* 0x0000000829297899 */ /* 0x000fce000800063f */
[----:B------:R-:W-:Y:S05]  /*1fd0*/  @!P0 BRA `(.L_x_33) ;  /* 0x00000000007c8947 */ /* 0x000fea0003800000 */
[----:B------:R-:W-:Y:S01]  /*1fe0*/  MOV R23, 0x0 ;  /* 0x0000000000177802 */ /* 0x000fe20000000f00 */
[----:B------:R-:W-:Y:S01]  /*1ff0*/  ULDC.64 UR4, c[0x4][0x80] ;  /* 0x0100200000047ab9 */ /* 0x000fe20000000a00 */
[----:B------:R-:W-:Y:S01]  /*2000*/  ULDC.64 UR6, c[0x4][0x10] ;  /* 0x0100040000067ab9 */ /* 0x000fe20000000a00 */
[----:B-12---:R-:W-:Y:S01]  /*2010*/  MOV R4, UR4 ;  /* 0x0000000400047c02 */ /* 0x006fe20008000f00 */
[----:B------:R1:W2:Y:S01]  /*2020*/  LDC.64 R14, c[0x4][R23] ;  /* 0x01000000170e7b82 */ /* 0x0002a20000000a00 */
[----:B------:R-:W-:Y:S01]  /*2030*/  IMAD.U32 R5, RZ, RZ, UR5 ;  /* 0x00000005ff057e24 */ /* 0x000fe2000f8e00ff */
[----:B------:R-:W-:Y:S01]  /*2040*/  ULDC.64 UR4, c[0x4][0x88] ;  /* 0x0100220000047ab9 */ /* 0x000fe20000000a00 */
[----:B------:R-:W-:Y:S01]  /*2050*/  IMAD.U32 R10, RZ, RZ, UR6 ;  /* 0x00000006ff0a7e24 */ /* 0x000fe2000f8e00ff */
[----:B------:R-:W-:Y:S01]  /*2060*/  MOV R13, RZ ;  /* 0x000000ff000d7202 */ /* 0x000fe20000000f00 */
[----:B------:R-:W-:Y:S02]  /*2070*/  IMAD.U32 R6, RZ, RZ, UR4 ;  /* 0x00000004ff067e24 */ /* 0x000fe4000f8e00ff */
[----:B------:R-:W-:-:S02]  /*2080*/  IMAD.U32 R7, RZ, RZ, UR5 ;  /* 0x00000005ff077e24 */ /* 0x000fc4000f8e00ff */
[----:B------:R-:W-:Y:S02]  /*2090*/  IMAD.U32 R11, RZ, RZ, UR7 ;  /* 0x00000007ff0b7e24 */ /* 0x000fe4000f8e00ff */
[----:B------:R-:W-:Y:S02]  /*20a0*/  IMAD.MOV.U32 R8, RZ, RZ, 0x70 ;  /* 0x00000070ff087424 */ /* 0x000fe400078e00ff */
[----:B-1----:R-:W-:-:S07]  /*20b0*/  IMAD.MOV.U32 R12, RZ, RZ, 0x1 ;  /* 0x00000001ff0c7424 */ /* 0x002fce00078e00ff */
[----:B------:R-:W-:-:S07]  /*20c0*/  LEPC R20, `(.L_x_34) ;  /* 0x000000001014794e */ /* 0x000fce0000000000 */
[----:B--2--5:R-:W-:Y:S05]  /*20d0*/  CALL.ABS.NOINC R14 ;  /* 0x000000000e007343 */ /* 0x024fea0003c00000 */
.L_x_34:
[----:B------:R1:W2:Y:S01]  /*20e0*/  LDC.64 R14, c[0x4][R23] ;  /* 0x01000000170e7b82 */ /* 0x0002a20000000a00 */
[----:B------:R-:W-:Y:S01]  /*20f0*/  ULDC.64 UR4, c[0x4][0x80] ;  /* 0x0100200000047ab9 */ /* 0x000fe20000000a00 */
[----:B------:R-:W-:Y:S01]  /*2100*/  ULDC.64 UR6, c[0x4][0x10] ;  /* 0x0100040000067ab9 */ /* 0x000fe20000000a00 */
[----:B------:R-:W-:Y:S01]  /*2110*/  IMAD.U32 R4, RZ, RZ, UR4 ;  /* 0x00000004ff047e24 */ /* 0x000fe2000f8e00ff */
[----:B------:R-:W-:Y:S01]  /*2120*/  MOV R12, 0x1 ;  /* 0x00000001000c7802 */ /* 0x000fe20000000f00 */
[----:B------:R-:W-:Y:S01]  /*2130*/  IMAD.U32 R5, RZ, RZ, UR5 ;  /* 0x00000005ff057e24 */ /* 0x000fe2000f8e00ff */
[----:B------:R-:W-:Y:S01]  /*2140*/  ULDC.64 UR4, c[0x4][0x88] ;  /* 0x0100220000047ab9 */ /* 0x000fe20000000a00 */
[----:B------:R-:W-:Y:S02]  /*2150*/  IMAD.U32 R10, RZ, RZ, UR6 ;  /* 0x00000006ff0a7e24 */ /* 0x000fe4000f8e00ff */
[----:B------:R-:W-:Y:S02]  /*2160*/  IMAD.U32 R6, RZ, RZ, UR4 ;  /* 0x00000004ff067e24 */ /* 0x000fe4000f8e00ff */
[----:B------:R-:W-:-:S02]  /*2170*/  IMAD.U32 R7, RZ, RZ, UR5 ;  /* 0x00000005ff077e24 */ /* 0x000fc4000f8e00ff */
[----:B------:R-:W-:Y:S02]  /*2180*/  IMAD.U32 R11, RZ, RZ, UR7 ;  /* 0x00000007ff0b7e24 */ /* 0x000fe4000f8e00ff */
[----:B------:R-:W-:Y:S02]  /*2190*/  IMAD.MOV.U32 R8, RZ, RZ, 0x70 ;  /* 0x00000070ff087424 */ /* 0x000fe400078e00ff */
[----:B-1----:R-:W-:-:S07]  /*21a0*/  IMAD.MOV.U32 R13, RZ, RZ, RZ ;  /* 0x000000ffff0d7224 */ /* 0x002fce00078e00ff */
[----:B------:R-:W-:-:S07]  /*21b0*/  LEPC R20, `(.L_x_33) ;  /* 0x000000001014794e */ /* 0x000fce0000000000 */
[----:B--2---:R-:W-:Y:S05]  /*21c0*/  CALL.ABS.NOINC R14 ;  /* 0x000000000e007343 */ /* 0x004fea0003c00000 */
.L_x_33:
[----:B------:R-:W-:Y:S02]  /*21d0*/  ULDC.64 UR4, c[0x0][0x590] ;  /* 0x0001640000047ab9 */ /* 0x000fe40000000a00 */
[----:B------:R-:W-:Y:S02]  /*21e0*/  IMAD.U32 R161, RZ, RZ, UR4 ;  /* 0x00000004ffa17e24 */ /* 0x000fe4000f8e00ff */
[----:B------:R-:W-:-:S03]  /*21f0*/  IMAD.U32 R163, RZ, RZ, UR5 ;  /* 0x00000005ffa37e24 */ /* 0x000fc6000f8e00ff */
[----:B------:R-:W-:-:S04]  /*2200*/  ISETP.NE.U32.AND P0, PT, R161, RZ, PT ;  /* 0x000000ffa100720c */ /* 0x000fc80003f05070 */
[----:B------:R-:W-:-:S13]  /*2210*/  ISETP.NE.AND.EX P0, PT, R163, RZ, PT, P0 ;  /* 0x000000ffa300720c */ /* 0x000fda0003f05300 */
[----:B------:R-:W-:Y:S05]  /*2220*/  @!P0 BRA `(.L_x_35) ;  /* 0x0000000000348947 */ /* 0x000fea0003800000 */
[----:B------:R-:W-:Y:S02]  /*2230*/  ULDC.64 UR4, c[0x0][0x588] ;  /* 0x0001620000047ab9 */ /* 0x000fe40000000a00 */
[----:B------:R-:W-:-:S04]  /*2240*/  ISETP.NE.U32.AND P1, PT, RZ, UR4, PT ;  /* 0x00000004ff007c0c */ /* 0x000fc8000bf25070 */
[----:B------:R-:W-:-:S13]  /*2250*/  ISETP.NE.AND.EX P1, PT, RZ, UR5, PT, P1 ;  /* 0x00000005ff007c0c */ /* 0x000fda000bf25310 */
[----:B------:R-:W-:Y:S05]  /*2260*/  @!P1 BRA `(.L_x_36) ;  /* 0x0000000000189947 */ /* 0x000fea0003800000 */
[----:B-12---:R-:W1:Y:S01]  /*2270*/  LDC.64 R4, c[0x0][0x588] ;  /* 0x00016200ff047b82 */ /* 0x006e620000000a00 */
[----:B------:R-:W-:-:S04]  /*2280*/  IMAD R3, R161, UR43, RZ ;  /* 0x0000002ba1037c24 */ /* 0x000fc8000f8e02ff */
[----:B-1----:R-:W-:-:S05]  /*2290*/  IMAD.WIDE R4, R3, 0x4, R4 ;  /* 0x0000000403047825 */ /* 0x002fca00078e0204 */
[----:B-----5:R3:W5:Y:S01]  /*22a0*/  LDG.E R155, desc[UR48][R4.64] ;  /* 0x00000030049b7981 */ /* 0x020762000c1e1900 */
[----:B------:R-:W-:Y:S01]  /*22b0*/  IMAD.MOV.U32 R152, RZ, RZ, 0x1 ;  /* 0x00000001ff987424 */ /* 0x000fe200078e00ff */
[----:B------:R-:W-:Y:S06]  /*22c0*/  BRA `(.L_x_35) ;  /* 0x00000000000c7947 */ /* 0x000fec0003800000 */
.L_x_36:
[----:B------:R-:W-:Y:S01]  /*22d0*/  ULDC UR4, c[0x0][0x580] ;  /* 0x0001600000047ab9 */ /* 0x000fe20000000800 */
[----:B------:R-:W-:Y:S02]  /*22e0*/  IMAD.MOV.U32 R152, RZ, RZ, 0x1 ;  /* 0x00000001ff987424 */ /* 0x000fe400078e00ff */
[----:B-----5:R-:W-:-:S07]  /*22f0*/  IMAD.U32 R155, RZ, RZ, UR4 ;  /* 0x00000004ff9b7e24 */ /* 0x020fce000f8e00ff */
.L_x_35:
[----:B------:R-:W4:Y:S02]  /*2300*/  LDC.64 R6, c[0x0][0x5b0] ;  /* 0x00016c00ff067b82 */ /* 0x000f240000000a00 */
[----:B----4-:R-:W-:-:S04]  /*2310*/  ISETP.NE.U32.AND P1, PT, R6, RZ, PT ;  /* 0x000000ff0600720c */ /* 0x010fc80003f25070 */
[----:B------:R-:W-:-:S13]  /*2320*/  ISETP.NE.AND.EX P1, PT, R7, RZ, PT, P1 ;  /* 0x000000ff0700720c */ /* 0x000fda0003f25310 */
[----:B------:R-:W-:Y:S05]  /*2330*/  @!P1 BRA `(.L_x_37) ;  /* 0x00000000002c9947 */ /* 0x000fea0003800000 */
[----:B------:R-:W-:Y:S02]  /*2340*/  ULDC.64 UR4, c[0x0][0x5a8] ;  /* 0x00016a0000047ab9 */ /* 0x000fe40000000a00 */
[----:B------:R-:W-:-:S04]  /*2350*/  ISETP.NE.U32.AND P1, PT, RZ, UR4, PT ;  /* 0x00000004ff007c0c */ /* 0x000fc8000bf25070 */
[----:B------:R-:W-:-:S13]  /*2360*/  ISETP.NE.AND.EX P1, PT, RZ, UR5, PT, P1 ;  /* 0x00000005ff007c0c */ /* 0x000fda000bf25310 */
[----:B------:R-:W-:Y:S05]  /*2370*/  @!P1 BRA `(.L_x_38) ;  /* 0x0000000000149947 */ /* 0x000fea0003800000 */
[----:B-123--:R-:W1:Y:S01]  /*2380*/  LDC.64 R4, c[0x0][0x5a8] ;  /* 0x00016a00ff047b82 */ /* 0x00ee620000000a00 */
[----:B------:R-:W-:-:S04]  /*2390*/  IMAD R3, R6, UR43, RZ ;  /* 0x0000002b06037c24 */ /* 0x000fc8000f8e02ff */
[----:B-1----:R-:W-:-:S05]  /*23a0*/  IMAD.WIDE R4, R3, 0x4, R4 ;  /* 0x0000000403047825 */ /* 0x002fca00078e0204 */
[----:B-----5:R4:W5:Y:S01]  /*23b0*/  LDG.E R154, desc[UR48][R4.64] ;  /* 0x00000030049a7981 */ /* 0x020962000c1e1900 */
[----:B------:R-:W-:Y:S05]  /*23c0*/  BRA `(.L_x_37) ;  /* 0x0000000000087947 */ /* 0x000fea0003800000 */
.L_x_38:
[----:B------:R-:W-:Y:S02]  /*23d0*/  ULDC UR4, c[0x0][0x5a0] ;  /* 0x0001680000047ab9 */ /* 0x000fe40000000800 */
[----:B-----5:R-:W-:-:S07]  /*23e0*/  IMAD.U32 R154, RZ, RZ, UR4 ;  /* 0x00000004ff9a7e24 */ /* 0x020fce000f8e00ff */
.L_x_37:
[----:B------:R-:W-:Y:S01]  /*23f0*/  ULDC.64 UR4, c[0x0][0x588] ;  /* 0x0001620000047ab9 */ /* 0x000fe20000000a00 */
[----:B------:R-:W-:Y:S01]  /*2400*/  ISETP.NE.U32.AND P1, PT, R161, RZ, PT ;  /* 0x000000ffa100720c */ /* 0x000fe20003f25070 */
[----:B------:R-:W-:Y:S02]  /*2410*/  UISETP.NE.U32.AND UP0, UPT, UR4, URZ, UPT ;  /* 0x0000003f0400728c */ /* 0x000fe4000bf05070 */
[----:B------:R-:W-:Y:S01]  /*2420*/  ISETP.NE.U32.AND P3, PT, RZ, UR4, PT ;  /* 0x00000004ff007c0c */ /* 0x000fe2000bf65070 */
[----:B------:R-:W-:Y:S01]  /*2430*/  IMAD.MOV.U32 R0, RZ, RZ, 0x1 ;  /* 0x00000001ff007424 */ /* 0x000fe200078e00ff */
[----:B------:R-:W-:Y:S01]  /*2440*/  ISETP.NE.AND.EX P4, PT, R163, RZ, PT, P1 ;  /* 0x000000ffa300720c */ /* 0x000fe20003f85310 */
[----:B------:R-:W-:Y:S02]  /*2450*/  UISETP.NE.AND.EX UP0, UPT, UR5, URZ, UPT, UP0 ;  /* 0x0000003f0500728c */ /* 0x000fe4000bf05300 */
[----:B------:R-:W-:Y:S02]  /*2460*/  ISETP.NE.AND.EX P3, PT, RZ, UR5, PT, P3 ;  /* 0x00000005ff007c0c */ /* 0x000fe4000bf65330 */
[----:B-12---:R-:W-:-:S02]  /*2470*/  MOV R3, 0x1 ;  /* 0x0000000100037802 */ /* 0x006fc40000000f00 */
[----:B------:R-:W-:-:S04]  /*2480*/  PLOP3.LUT P2, PT, PT, PT, UP0, 0x80, 0x0 ;  /* 0x000000000000781c */ /* 0x000fc80003f4f008 */
[----:B------:R-:W-:-:S05]  /*2490*/  PLOP3.LUT P2, PT, P2, PT, PT, 0x8, 0x0 ;  /* 0x000000000000781c */ /* 0x000fca000174e170 */
[----:B------:R-:W-:Y:S08]  /*24a0*/  @P3 BRA P4, `(.L_x_39) ;  /* 0x0000000000283947 */ /* 0x000ff00002000000 */
[----:B------:R-:W-:Y:S04]  /*24b0*/  BSSY B0, `(.L_x_40) ;  /* 0x0000008000007945 */ /* 0x000fe80003800000 */
[----:B------:R-:W-:Y:S05]  /*24c0*/  @!P0 BRA `(.L_x_41) ;  /* 0x0000000000148947 */ /* 0x000fea0003800000 */
[----:B------:R-:W-:Y:S02]  /*24d0*/  LOP3.LUT P4, RZ, R152, 0xff, RZ, 0xc0, !PT ;  /* 0x000000ff98ff7812 */ /* 0x000fe4000788c0ff */
[----:B------:R-:W-:-:S11]  /*24e0*/  PLOP3.LUT P3, PT, P2, PT, PT, 0x80, 0x0 ;  /* 0x000000000000781c */ /* 0x000fd6000176f070 */
[----:B------:R-:W-:Y:S05]  /*24f0*/  @!P4 BRA `(.L_x_42) ;  /* 0x00000000000cc947 */ /* 0x000fea0003800000 */
[----:B-----5:R-:W-:Y:S01]  /*2500*/  FSETP.EQ.AND P3, PT, R155, RZ, PT ;  /* 0x000000ff9b00720b */ /* 0x020fe20003f62000 */
[----:B------:R-:W-:-:S12]  /*2510*/  BRA `(.L_x_42) ;  /* 0x0000000000047947 */ /* 0x000fd80003800000 */
.L_x_41:
[----:B-----5:R-:W-:-:S13]  /*2520*/  FSETP.EQ.AND P3, PT, R155, RZ, PT ;  /* 0x000000ff9b00720b */ /* 0x020fda0003f62000 */
.L_x_42:
[----:B------:R-:W-:Y:S05]  /*2530*/  BSYNC B0 ;  /* 0x0000000000007941 */ /* 0x000fea0003800000 */
.L_x_40:
[----:B------:R-:W-:-:S07]  /*2540*/  SEL R3, RZ, 0x1, P3 ;  /* 0x00000001ff037807 */ /* 0x000fce0001800000 */
.L_x_39:
[----:B------:R-:W-:Y:S04]  /*2550*/  BSSY B0, `(.L_x_43) ;  /* 0x0000007000007945 */ /* 0x000fe80003800000 */
[----:B------:R-:W-:Y:S05]  /*2560*/  @!P0 BRA `(.L_x_44) ;  /* 0x0000000000108947 */ /* 0x000fea0003800000 */
[----:B------:R-:W-:-:S13]  /*2570*/  LOP3.LUT P0, RZ, R152, 0xff, RZ, 0xc0, !PT ;  /* 0x000000ff98ff7812 */ /* 0x000fda000780c0ff */
[----:B------:R-:W-:Y:S05]  /*2580*/  @!P0 BRA `(.L_x_45) ;  /* 0x00000000000c8947 */ /* 0x000fea0003800000 */
[----:B-----5:R-:W-:Y:S01]  /*2590*/  FSETP.EQ.AND P2, PT, R155, RZ, PT ;  /* 0x000000ff9b00720b */ /* 0x020fe20003f42000 */
[----:B------:R-:W-:-:S12]  /*25a0*/  BRA `(.L_x_45) ;  /* 0x0000000000047947 */ /* 0x000fd80003800000 */
.L_x_44:
[----:B-----5:R-:W-:-:S13]  /*25b0*/  FSETP.EQ.AND P2, PT, R155, RZ, PT ;  /* 0x000000ff9b00720b */ /* 0x020fda0003f42000 */
.L_x_45:
[----:B------:R-:W-:Y:S05]  /*25c0*/  BSYNC B0 ;  /* 0x0000000000007941 */ /* 0x000fea0003800000 */
.L_x_43:
[----:B---34-:R-:W-:Y:S01]  /*25d0*/  PRMT R4, R3, 0x9910, RZ ;  /* 0x0000991003047816 */ /* 0x018fe200000000ff */
[----:B------:R-:W-:Y:S01]  /*25e0*/  BSSY B0, `(.L_x_46) ;  /* 0x0000025000007945 */ /* 0x000fe20003800000 */
[----:B------:R-:W-:Y:S01]  /*25f0*/  IMAD.MOV.U32 R3, RZ, RZ, RZ ;  /* 0x000000ffff037224 */ /* 0x000fe200078e00ff */
[----:B------:R-:W-:Y:S02]  /*2600*/  CS2R R6, SRZ ;  /* 0x0000000000067805 */ /* 0x000fe4000001ff00 */
[----:B------:R-:W-:Y:S02]  /*2610*/  ISETP.NE.AND P3, PT, R4, RZ, PT ;  /* 0x000000ff0400720c */ /* 0x000fe40003f65270 */
[----:B------:R-:W-:Y:S02]  /*2620*/  CS2R R4, SRZ ;  /* 0x0000000000047805 */ /* 0x000fe4000001ff00 */
[----:B------:R-:W-:Y:S02]  /*2630*/  CS2R R10, SRZ ;  /* 0x00000000000a7805 */ /* 0x000fe4000001ff00 */
[----:B------:R-:W-:-:S07]  /*2640*/  CS2R R8, SRZ ;  /* 0x0000000000087805 */ /* 0x000fce000001ff00 */
[----:B------:R-:W-:Y:S05]  /*2650*/  @!P3 BRA `(.L_x_47) ;  /* 0x000000000074b947 */ /* 0x000fea0003800000 */
[----:B------:R-:W-:-:S13]  /*2660*/  ISETP.NE.AND P0, PT, R157, 0x3, PT ;  /* 0x000000039d00780c */ /* 0x000fda0003f05270 */
[----:B------:R-:W-:Y:S05]  /*2670*/  @!P0 BRA `(.L_x_48) ;  /* 0x0000000000048947 */ /* 0x000fea0003800000 */
[----:B------:R-:W-:Y:S01]  /*2680*/  BPT.TRAP 0x1 ;  /* 0x000000040000795c */ /* 0x000fe20000300000 */
.L_x_48:
[----:B------:R-:W-:Y:S01]  /*2690*/  SHF.L.U32 R4, RZ, 0x1f, RZ ;  /* 0x0000001fff047819 */ /* 0x000fe200000006ff */
[----:B------:R-:W-:Y:S02]  /*26a0*/  IMAD.MOV.U32 R3, RZ, RZ, 0x1 ;  /* 0x00000001ff037424 */ /* 0x000fe400078e00ff */
[----:B------:R-:W-:Y:S01]  /*26b0*/  IMAD.MOV.U32 R7, RZ, RZ, RZ ;  /* 0x000000ffff077224 */ /* 0x000fe200078e00ff */
[----:B------:R-:W1:Y:S02]  /*26c0*/  SYNCS.PHASECHK.TRANS64.TRYWAIT P0, [UR53+0x40], R4 ;  /* 0x00004004ff0075a7 */ /* 0x000e640008000175 */
[----:B-1----:R-:W-:Y:S05]  /*26d0*/  @!P0 BRA `(.L_x_49) ;  /* 0x0000007000a88947 */ /* 0x002fea0003800000 */
.L_x_233:
[----:B------:R-:W-:Y:S01]  /*26e0*/  IMAD.MOV.U32 R6, RZ, RZ, RZ ;  /* 0x000000ffff067224 */ /* 0x000fe200078e00ff */
[----:B-1----:R-:W-:Y:S02]  /*26f0*/  CS2R R4, SRZ ;  /* 0x0000000000047805 */ /* 0x002fe4000001ff00 */
[----:B------:R-:W-:Y:S02]  /*2700*/  CS2R R10, SRZ ;  /* 0x00000000000a7805 */ /* 0x000fe4000001ff00 */
[----:B------:R-:W-:Y:S01]  /*2710*/  CS2R R8, SRZ ;  /* 0x0000000000087805 */ /* 0x000fe2000001ff00 */
[----:B------:R-:W-:Y:S06]  /*2720*/  @P2 BRA `(.L_x_47) ;  /* 0x0000000000402947 */ /* 0x000fec0003800000 */
[C---:B------:R-:W-:Y:S01]  /*2730*/  IMAD.SHL.U32 R4, R18.reuse, 0x10, RZ ;  /* 0x0000001012047824 */ /* 0x040fe200078e00ff */
[----:B------:R-:W-:Y:S01]  /*2740*/  SHF.R.U32.HI R7, RZ, 0x1, R18 ;  /* 0x00000001ff077819 */ /* 0x000fe20000011612 */
[C---:B------:R-:W-:Y:S01]  /*2750*/  IMAD.SHL.U32 R5, R18.reuse, 0x20, RZ ;  /* 0x0000002012057824 */ /* 0x040fe200078e00ff */
[----:B------:R-:W-:Y:S01]  /*2760*/  SHF.L.U32 R9, R18, 0x2, RZ ;  /* 0x0000000212097819 */ /* 0x000fe200000006ff */
[----:B------:R-:W-:Y:S05]  /*2770*/  WARPSYNC.ALL ;  /* 0x0000000000007948 */ /* 0x000fea0003800000 */
[----:B------:R-:W-:Y:S02]  /*2780*/  LOP3.LUT R4, R4, 0xe00, RZ, 0xc0, !PT ;  /* 0x00000e0004047812 */ /* 0x000fe400078ec0ff */
[----:B------:R-:W-:-:S02]  /*2790*/  LOP3.LUT R6, R5, 0xc0, RZ, 0xc0, !PT ;  /* 0x000000c005067812 */ /* 0x000fc400078ec0ff */
[----:B------:R-:W-:Y:S02]  /*27a0*/  LOP3.LUT R4, R4, 0x20, R5, 0xf8, !PT ;  /* 0x0000002004047812 */ /* 0x000fe400078ef805 */
[----:B------:R-:W-:Y:S02]  /*27b0*/  LOP3.LUT R6, R6, 0x8, R7, 0xf8, !PT ;  /* 0x0000000806067812 */ /* 0x000fe400078ef807 */
[----:B------:R-:W-:Y:S02]  /*27c0*/  LOP3.LUT R4, R4, 0x100, R5, 0xf8, !PT ;  /* 0x0000010004047812 */ /* 0x000fe400078ef805 */
[----:B------:R-:W-:-:S04]  /*27d0*/  LOP3.LUT R9, R6, 0x18, R9, 0x78, !PT ;  /* 0x0000001806097812 */ /* 0x000fc800078e7809 */
[----:B------:R-:W-:-:S04]  /*27e0*/  LOP3.LUT R4, R4, R9, RZ, 0xfc, !PT ;  /* 0x0000000904047212 */ /* 0x000fc800078efcff */
[----:B------:R-:W-:-:S05]  /*27f0*/  LEA R8, R4, UR53, 0x1 ;  /* 0x0000003504087c11 */ /* 0x000fca000f8e08ff */
[----:B------:R-:W-:Y:S02]  /*2800*/  IMAD R4, R153, 0x2, R8 ;  /* 0x0000000299047824 */ /* 0x000fe400078e0208 */
[----:B------:R-:W1:Y:S04]  /*2810*/  LDSM.16.M88.4 R8, [R8+0x200] ;  /* 0x000200000808783b */ /* 0x000e680000000200 */
[----:B------:R-:W2:Y:S02]  /*2820*/  LDSM.16.M88.4 R4, [R4+0x200] ;  /* 0x000200000404783b */ /* 0x000ea40000000200 */
.L_x_47:
[----:B------:R-:W-:Y:S05]  /*2830*/  BSYNC B0 ;  /* 0x0000000000007941 */ /* 0x000fea0003800000 */
.L_x_46:
[----:B------:R-:W-:Y:S01]  /*2840*/  IMAD.SHL.U32 R180, R18, 0x20, RZ ;  /* 0x0000002012b47824 */ /* 0x000fe200078e00ff */
[C---:B-1----:R-:W-:Y:S01]  /*2850*/  LOP3.LUT R20, R9.reuse, 0xffff0000, RZ, 0xc0, !PT ;  /* 0xffff000009147812 */ /* 0x042fe200078ec0ff */
[----:B------:R-:W-:Y:S01]  /*2860*/  IMAD.U32 R14, R9, 0x10000, RZ ;  /* 0x00010000090e7824 */ /* 0x000fe200078e00ff */
[----:B------:R-:W-:Y:S01]  /*2870*/  SHF.R.U32.HI R164, RZ, 0x1, R18 ;  /* 0x00000001ffa47819 */ /* 0x000fe20000011612 */
[C---:B------:R-:W-:Y:S01]  /*2880*/  IMAD.U32 R160, R11.reuse, 0x10000, RZ ;  /* 0x000100000ba07824 */ /* 0x040fe200078e00ff */
[----:B------:R-:W-:Y:S01]  /*2890*/  LOP3.LUT R9, R180, 0xc0, RZ, 0xc0, !PT ;  /* 0x000000c0b4097812 */ /* 0x000fe200078ec0ff */
[----:B------:R-:W-:Y:S01]  /*28a0*/  IMAD.U32 R12, R8, 0x10000, RZ ;  /* 0x00010000080c7824 */ /* 0x000fe200078e00ff */
[----:B------:R-:W-:Y:S01]  /*28b0*/  LOP3.LUT R162, R11, 0xffff0000, RZ, 0xc0, !PT ;  /* 0xffff00000ba27812 */ /* 0x000fe200078ec0ff */
[----:B------:R-:W-:Y:S01]  /*28c0*/  IMAD.U32 R156, R10, 0x10000, RZ ;  /* 0x000100000a9c7824 */ /* 0x000fe200078e00ff */
[----:B------:R-:W-:Y:S01]  /*28d0*/  LOP3.LUT R11, R9, 0x8, R164, 0xf8, !PT ;  /* 0x00000008090b7812 */ /* 0x000fe200078ef8a4 */
[----:B--2---:R-:W-:Y:S01]  /*28e0*/  IMAD.U32 R164, R4, 0x10000, RZ ;  /* 0x0001000004a47824 */ /* 0x004fe200078e00ff */
[----:B------:R-:W-:Y:S01]  /*28f0*/  SHF.L.U32 R9, R18, 0x4, RZ ;  /* 0x0000000412097819 */ /* 0x000fe200000006ff */
[----:B------:R-:W-:Y:S01]  /*2900*/  IMAD.U32 R172, R6, 0x10000, RZ ;  /* 0x0001000006ac7824 */ /* 0x000fe200078e00ff */
[----:B------:R-:W-:Y:S01]  /*2910*/  LOP3.LUT R166, R4, 0xffff0000, RZ, 0xc0, !PT ;  /* 0xffff000004a67812 */ /* 0x000fe200078ec0ff */
[C---:B-----5:R-:W-:Y:S01]  /*2920*/  FMUL R15, R155.reuse, R14 ;  /* 0x0000000e9b0f7220 */ /* 0x060fe20000400000 */
[----:B------:R-:W-:Y:S01]  /*2930*/  LOP3.LUT R4, R18, 0xff, RZ, 0xc0, !PT ;  /* 0x000000ff12047812 */ /* 0x000fe200078ec0ff */
[----:B------:R-:W-:Y:S01]  /*2940*/  FMUL R13, R155, R12 ;  /* 0x0000000c9b0d7220 */ /* 0x000fe20000400000 */
[----:B------:R-:W-:Y:S01]  /*2950*/  LOP3.LUT R9, R9, 0xe00, RZ, 0xc0, !PT ;  /* 0x00000e0009097812 */ /* 0x000fe200078ec0ff */
[C---:B------:R-:W-:Y:S01]  /*2960*/  FMUL R14, R155.reuse, R20 ;  /* 0x000000149b0e7220 */ /* 0x040fe20000400000 */
[----:B------:R-:W-:Y:S01]  /*2970*/  LOP3.LUT R8, R8, 0xffff0000, RZ, 0xc0, !PT ;  /* 0xffff000008087812 */ /* 0x000fe200078ec0ff */
[----:B------:R-:W-:Y:S01]  /*2980*/  VIADD R4, R4, 0x1f ;  /* 0x0000001f04047836 */ /* 0x000fe20000000000 */
[----:B------:R-:W-:Y:S01]  /*2990*/  LOP3.LUT R10, R10, 0xffff0000, RZ, 0xc0, !PT ;  /* 0xffff00000a0a7812 */ /* 0x000fe200078ec0ff */
[----:B------:R-:W-:Y:S01]  /*29a0*/  FMUL R21, R155, R156 ;  /* 0x0000009c9b157220 */ /* 0x000fe20000400000 */
[----:B------:R-:W-:Y:S01]  /*29b0*/  LOP3.LUT R174, R6, 0xffff0000, RZ, 0xc0, !PT ;  /* 0xffff000006ae7812 */ /* 0x000fe200078ec0ff */
[----:B------:R-:W-:Y:S01]  /*29c0*/  IMAD.SHL.U32 R6, R18, 0x4, RZ ;  /* 0x0000000412067824 */ /* 0x000fe200078e00ff */
[--C-:B------:R-:W-:Y:S01]  /*29d0*/  LOP3.LUT R9, R9, 0x20, R180.reuse, 0xf8, !PT ;  /* 0x0000002009097812 */ /* 0x100fe200078ef8b4 */
[C---:B------:R-:W-:Y:S01]  /*29e0*/  FMUL R12, R155.reuse, R8 ;  /* 0x000000089b0c7220 */ /* 0x040fe20000400000 */
[----:B------:R-:W-:Y:S01]  /*29f0*/  FMUL R20, R155, R10 ;  /* 0x0000000a9b147220 */ /* 0x000fe20000400000 */
[----:B------:R-:W-:Y:S01]  /*2a00*/  IMAD.U32 R168, R5, 0x10000, RZ ;  /* 0x0001000005a87824 */ /* 0x000fe200078e00ff */
[----:B------:R-:W-:Y:S01]  /*2a10*/  LOP3.LUT R9, R9, 0x100, R180, 0xf8, !PT ;  /* 0x0000010009097812 */ /* 0x000fe200078ef8b4 */
[----:B------:R-:W-:Y:S01]  /*2a20*/  FMUL R23, R155, R160 ;  /* 0x000000a09b177220 */ /* 0x000fe20000400000 */
[----:B------:R-:W-:Y:S01]  /*2a30*/  LOP3.LUT R170, R5, 0xffff0000, RZ, 0xc0, !PT ;  /* 0xffff000005aa7812 */ /* 0x000fe200078ec0ff */
[C---:B------:R-:W-:Y:S01]  /*2a40*/  FFMA R5, R154.reuse, R26, R15 ;  /* 0x0000001a9a057223 */ /* 0x040fe2000000000f */
[----:B------:R-:W-:Y:S01]  /*2a50*/  LOP3.LUT R180, R11, 0x18, R6, 0x78, !PT ;  /* 0x000000180bb47812 */ /* 0x000fe200078e7806 */
[----:B------:R-:W-:Y:S01]  /*2a60*/  FFMA R6, R154, R27, R14 ;  /* 0x0000001b9a067223 */ /* 0x000fe2000000000e */
[----:B------:R-:W-:Y:S01]  /*2a70*/  ISETP.GT.U32.AND P0, PT, R4, 0x3e, PT ;  /* 0x0000003e0400780c */ /* 0x000fe20003f04070 */
[----:B------:R-:W-:Y:S01]  /*2a80*/  FMUL R156, R155, R162 ;  /* 0x000000a29b9c7220 */ /* 0x000fe20000400000 */
[C---:B------:R-:W-:Y:S01]  /*2a90*/  FFMA R4, R154.reuse, R24, R13 ;  /* 0x000000189a047223 */ /* 0x040fe2000000000d */
[C---:B------:R-:W-:Y:S01]  /*2aa0*/  FFMA R25, R154.reuse, R25, R12 ;  /* 0x000000199a197223 */ /* 0x040fe2000000000c */
[C---:B------:R-:W-:Y:S01]  /*2ab0*/  FFMA R28, R154.reuse, R28, R21 ;  /* 0x0000001c9a1c7223 */ /* 0x040fe20000000015 */
[----:B------:R-:W-:Y:S01]  /*2ac0*/  FFMA R29, R154, R29, R20 ;  /* 0x0000001d9a1d7223 */ /* 0x000fe20000000014 */
[C---:B------:R-:W-:Y:S01]  /*2ad0*/  LOP3.LUT R178, R7.reuse, 0xffff0000, RZ, 0xc0, !PT ;  /* 0xffff000007b27812 */ /* 0x040fe200078ec0ff */
[----:B------:R-:W-:-:S02]  /*2ae0*/  IMAD.U32 R176, R7, 0x10000, RZ ;  /* 0x0001000007b07824 */ /* 0x000fc400078e00ff */
[C---:B------:R-:W-:Y:S01]  /*2af0*/  FFMA R7, R154.reuse, R30, R23 ;  /* 0x0000001e9a077223 */ /* 0x040fe20000000017 */
[----:B------:R-:W-:Y:S01]  /*2b00*/  FFMA R8, R154, R31, R156 ;  /* 0x0000001f9a087223 */ /* 0x000fe2000000009c */
[----:B------:R-:W-:Y:S01]  /*2b10*/  F2FP.BF16.F32.PACK_AB R5, R6, R5 ;  /* 0x000000050605723e */ /* 0x000fe200000010ff */
[----:B------:R-:W-:Y:S01]  /*2b20*/  FMUL R27, R155, R168 ;  /* 0x000000a89b1b7220 */ /* 0x000fe20000400000 */
[----:B------:R-:W-:Y:S01]  /*2b30*/  F2FP.BF16.F32.PACK_AB R4, R25, R4 ;  /* 0x000000041904723e */ /* 0x000fe200000010ff */
[----:B------:R-:W-:Y:S01]  /*2b40*/  FMUL R30, R155, R170 ;  /* 0x000000aa9b1e7220 */ /* 0x000fe20000400000 */
[----:B------:R-:W-:Y:S01]  /*2b50*/  F2FP.BF16.F32.PACK_AB R6, R29, R28 ;  /* 0x0000001c1d06723e */ /* 0x000fe200000010ff */
[----:B------:R-:W-:Y:S01]  /*2b60*/  FMUL R25, R155, R164 ;  /* 0x000000a49b197220 */ /* 0x000fe20000400000 */
[----:B------:R-:W-:Y:S01]  /*2b70*/  LOP3.LUT R24, R9, R180, RZ, 0xfc, !PT ;  /* 0x000000b409187212 */ /* 0x000fe200078efcff */
[C---:B------:R-:W-:Y:S01]  /*2b80*/  FMUL R28, R155.reuse, R166 ;  /* 0x000000a69b1c7220 */ /* 0x040fe20000400000 */
[C---:B------:R-:W-:Y:S01]  /*2b90*/  FMUL R29, R155.reuse, R172 ;  /* 0x000000ac9b1d7220 */ /* 0x040fe20000400000 */
[C---:B------:R-:W-:Y:S01]  /*2ba0*/  FMUL R160, R155.reuse, R174 ;  /* 0x000000ae9ba07220 */ /* 0x040fe20000400000 */
[C---:B------:R-:W-:Y:S01]  /*2bb0*/  FMUL R159, R155.reuse, R176 ;  /* 0x000000b09b9f7220 */ /* 0x040fe20000400000 */
[----:B------:R-:W-:Y:S01]  /*2bc0*/  FMUL R162, R155, R178 ;  /* 0x000000b29ba27220 */ /* 0x000fe20000400000 */
[----:B------:R-:W-:Y:S01]  /*2bd0*/  F2FP.BF16.F32.PACK_AB R7, R8, R7 ;  /* 0x000000070807723e */ /* 0x000fe200000010ff */
[C---:B------:R-:W-:Y:S01]  /*2be0*/  FFMA R9, R154.reuse, R34, R27 ;  /* 0x000000229a097223 */ /* 0x040fe2000000001b */
[C---:B------:R-:W-:Y:S01]  /*2bf0*/  FFMA R10, R154.reuse, R35, R30 ;  /* 0x000000239a0a7223 */ /* 0x040fe2000000001e */
[C---:B------:R-:W-:Y:S01]  /*2c00*/  FFMA R8, R154.reuse, R32, R25 ;  /* 0x000000209a087223 */ /* 0x040fe20000000019 */
[C---:B------:R-:W-:Y:S01]  /*2c10*/  FFMA R33, R154.reuse, R33, R28 ;  /* 0x000000219a217223 */ /* 0x040fe2000000001c */
[C---:B------:R-:W-:Y:S01]  /*2c20*/  FFMA R36, R154.reuse, R36, R29 ;  /* 0x000000249a247223 */ /* 0x040fe2000000001d */
[C---:B------:R-:W-:Y:S01]  /*2c30*/  FFMA R37, R154.reuse, R37, R160 ;  /* 0x000000259a257223 */ /* 0x040fe200000000a0 */
[C---:B------:R-:W-:Y:S01]  /*2c40*/  FFMA R11, R154.reuse, R38, R159 ;  /* 0x000000269a0b7223 */ /* 0x040fe2000000009f */
[----:B------:R-:W-:Y:S01]  /*2c50*/  FFMA R26, R154, R39, R162 ;  /* 0x000000279a1a7223 */ /* 0x000fe200000000a2 */
[----:B------:R-:W-:Y:S01]  /*2c60*/  LEA R24, R24, UR53, 0x1 ;  /* 0x0000003518187c11 */ /* 0x000fe2000f8e08ff */
[----:B------:R-:W-:Y:S05]  /*2c70*/  WARPSYNC.ALL ;  /* 0x0000000000007948 */ /* 0x000fea0003800000 */
[----:B------:R-:W-:Y:S01]  /*2c80*/  F2FP.BF16.F32.PACK_AB R9, R10, R9 ;  /* 0x000000090a09723e */ /* 0x000fe200000010ff */
[----:B------:R-:W-:Y:S01]  /*2c90*/  IMAD R32, R153, 0x2, R24 ;  /* 0x0000000299207824 */ /* 0x000fe200078e0218 */
[----:B------:R-:W-:Y:S01]  /*2ca0*/  F2FP.BF16.F32.PACK_AB R8, R33, R8 ;  /* 0x000000082108723e */ /* 0x000fe200000010ff */
[----:B------:R1:W-:Y:S01]  /*2cb0*/  STSM.16.M88.4 [R24+0x200], R4 ;  /* 0x0002000418007844 */ /* 0x0003e20000000200 */
[----:B------:R-:W-:Y:S01]  /*2cc0*/  F2FP.BF16.F32.PACK_AB R10, R37, R36 ;  /* 0x00000024250a723e */ /* 0x000fe200000010ff */
[----:B------:R-:W-:Y:S01]  /*2cd0*/  BSSY B0, `(.L_x_50) ;  /* 0x0000011000007945 */ /* 0x000fe20003800000 */
[----:B------:R-:W-:-:S05]  /*2ce0*/  F2FP.BF16.F32.PACK_AB R11, R26, R11 ;  /* 0x0000000b1a0b723e */ /* 0x000fca00000010ff */
[----:B------:R1:W-:Y:S01]  /*2cf0*/  STSM.16.M88.4 [R32+0x200], R8 ;  /* 0x0002000820007844 */ /* 0x0003e20000000200 */
[----:B------:R-:W-:Y:S01]  /*2d00*/  @!PT LDS RZ, [RZ] ;  /* 0x00000000fffff984 */ /* 0x000fe20000000800 */
[----:B------:R-:W-:Y:S01]  /*2d10*/  @!PT LDS RZ, [RZ] ;  /* 0x00000000fffff984 */ /* 0x000fe20000000800 */
[----:B------:R-:W-:Y:S01]  /*2d20*/  @!PT LDS RZ, [RZ] ;  /* 0x00000000fffff984 */ /* 0x000fe20000000800 */
[----:B------:R-:W-:Y:S01]  /*2d30*/  @!PT LDS RZ, [RZ] ;  /* 0x00000000fffff984 */ /* 0x000fe20000000800 */
[----:B------:R2:W-:Y:S06]  /*2d40*/  MEMBAR.ALL.CTA ;  /* 0x0000000000007992 */ /* 0x0005ec0000008000 */
[----:B--2---:R-:W2:Y:S02]  /*2d50*/  FENCE.VIEW.ASYNC.S ;  /* 0x00000000000073c6 */ /* 0x004ea40000000000 */
[----:B--2---:R-:W-:Y:S06]  /*2d60*/  BAR.SYNC.DEFER_BLOCKING 0x1, 0x100 ;  /* 0x0044000000007b1d */ /* 0x004fec0000010000 */
[----:B------:R-:W-:Y:S05]  /*2d70*/  @P0 BRA `(.L_x_51) ;  /* 0x0000000000180947 */ /* 0x000fea0003800000 */
[----:B------:R-:W-:Y:S02]  /*2d80*/  UIADD3 UR4, UP0, UR54, 0x4f0, URZ ;  /* 0x000004f036047890 */ /* 0x000fe4000ff1e03f */
[----:B------:R-:W-:Y:S02]  /*2d90*/  UIADD3 UR40, UR53, 0x200, URZ ;  /* 0x0000020035287890 */ /* 0x000fe4000fffe03f */
[----:B------:R-:W-:-:S09]  /*2da0*/  UIADD3.X UR5, URZ, UR55, URZ, UP0, !UPT ;  /* 0x000000373f057290 */ /* 0x000fd200087fe43f */
[----:B------:R2:W-:Y:S01]  /*2db0*/  UTMASTG.3D [UR40], [UR4] ;  /* 0x00000028040073b5 */ /* 0x0005e20008010000 */
[----:B------:R0:W-:Y:S01]  /*2dc0*/  UTMACMDFLUSH ;  /* 0x00000000000079b7 */ /* 0x0001e20000000000 */
[----:B--2---:R-:W-:-:S04]  /*2dd0*/  DEPBAR.LE SB0, 0x1 ;  /* 0x000080400000791a */ /* 0x004fc80000000000 */
.L_x_51:
[----:B------:R-:W-:Y:S05]  /*2de0*/  BSYNC B0 ;  /* 0x0000000000007941 */ /* 0x000fea0003800000 */
.L_x_50:
[----:B------:R-:W-:Y:S01]  /*2df0*/  BAR.SYNC.DEFER_BLOCKING 0x1, 0x100 ;  /* 0x0044000000007b1d */ /* 0x000fe20000010000 */
[----:B------:R-:W-:Y:S01]  /*2e00*/  ISETP.NE.AND P4, PT, RZ, UR44, PT ;  /* 0x0000002cff007c0c */ /* 0x000fe2000bf85270 */
[----:B------:R-:W-:-:S05]  /*2e10*/  VIADD R26, R24, 0x200 ;  /* 0x00000200181a7836 */ /* 0x000fca0000000000 */
[----:B------:R-:W-:-:S07]  /*2e20*/  LEA R31, R153, R26, 0x1 ;  /* 0x0000001a991f7211 */ /* 0x000fce00078e08ff */
[----:B------:R-:W-:Y:S05]  /*2e30*/  @!P4 BRA `(.L_x_52) ;  /* 0x000000000034c947 */ /* 0x000fea0003800000 */
[----:B------:R-:W-:Y:S04]  /*2e40*/  BSSY B0, `(.L_x_53) ;  /* 0x0000009000007945 */ /* 0x000fe80003800000 */
[----:B------:R-:W-:Y:S05]  /*2e50*/  @!P3 BRA `(.L_x_54) ;  /* 0x00000000001cb947 */ /* 0x000fea0003800000 */
[----:B------:R-:W-:-:S13]  /*2e60*/  ISETP.NE.AND P4, PT, R157, 0x3, PT ;  /* 0x000000039d00780c */ /* 0x000fda0003f85270 */
[----:B------:R-:W-:Y:S05]  /*2e70*/  @!P4 BRA `(.L_x_55) ;  /* 0x000000000004c947 */ /* 0x000fea0003800000 */
[----:B------:R-:W-:Y:S01]  /*2e80*/  BPT.TRAP 0x1 ;  /* 0x000000040000795c */ /* 0x000fe20000300000 */
.L_x_55:
[----:B------:R-:W-:-:S04]  /*2e90*/  ULEA UR4, UR36, UR53, 0x3 ;  /* 0x0000003524047291 */ /* 0x000fc8000f8e183f */
[----:B------:R-:W-:-:S04]  /*2ea0*/  UIADD3 UR4, UR4, 0x60, URZ ;  /* 0x0000006004047890 */ /* 0x000fc8000fffe03f */
[----:B------:R-:W-:-:S09]  /*2eb0*/  UPRMT UR4, UR52, 0x654, UR4 ;  /* 0x0000065434047896 */ /* 0x000fd20008000004 */
[----:B------:R-:W-:Y:S03]  /*2ec0*/  SYNCS.ARRIVE.TRANS64.RED.A1T0 RZ, [UR4], RZ ;  /* 0x000000ffffff79a7 */ /* 0x000fe60008100404 */
.L_x_54:
[----:B------:R-:W-:Y:S05]  /*2ed0*/  BSYNC B0 ;  /* 0x0000000000007941 */ /* 0x000fea0003800000 */
.L_x_53:
[----:B------:R-:W-:-:S04]  /*2ee0*/  UIADD3 UR36, UR36, 0x1, URZ ;  /* 0x0000000124247890 */ /* 0x000fc8000fffe03f */
[----:B------:R-:W-:-:S04]  /*2ef0*/  UISETP.NE.AND UP0, UPT, UR36, 0x4, UPT ;  /* 0x000000042400788c */ /* 0x000fc8000bf05270 */
[----:B------:R-:W-:-:S12]  /*2f00*/  USEL UR36, UR36, URZ, UP0 ;  /* 0x0000003f24247287 */ /* 0x000fd80008000000 */
.L_x_52:
[----:B------:R-:W-:Y:S04]  /*2f10*/  BSSY B0, `(.L_x_56) ;  /* 0x0000032000007945 */ /* 0x000fe80003800000 */
[----:B------:R-:W-:Y:S05]  /*2f20*/  @!P3 BRA `(.L_x_57) ;  /* 0x0000000000c0b947 */ /* 0x000fea0003800000 */
[----:B------:R-:W-:-:S13]  /*2f30*/  ISETP.NE.AND P4, PT, R157, 0x3, PT ;  /* 0x000000039d00780c */ /* 0x000fda0003f85270 */
[----:B------:R-:W-:Y:S05]  /*2f40*/  @!P4 BRA `(.L_x_58) ;  /* 0x000000000004c947 */ /* 0x000fea0003800000 */
[----:B------:R-:W-:Y:S01]  /*2f50*/  BPT.TRAP 0x1 ;  /* 0x000000040000795c */ /* 0x000fe20000300000 */
.L_x_58:
[----:B-1----:R-:W-:Y:S01]  /*2f60*/  LEA R4, R3, UR53, 0x3 ;  /* 0x0000003503047c11 */ /* 0x002fe2000f8e18ff */
[----:B------:R-:W-:Y:S01]  /*2f70*/  BSSY B1, `(.L_x_59) ;  /* 0x0000004000017945 */ /* 0x000fe20003800000 */
[----:B------:R-:W-:-:S04]  /*2f80*/  SHF.L.U32 R5, RZ, 0x1f, RZ ;  /* 0x0000001fff057819 */ /* 0x000fc800000006ff */
[----:B------:R-:W1:Y:S02]  /*2f90*/  SYNCS.PHASECHK.TRANS64.TRYWAIT P4, [R4+URZ+0x40], R5 ;  /* 0x00004005040075a7 */ /* 0x000e64000808017f */
[----:B-1----:R-:W-:Y:S05]  /*2fa0*/  @!P4 BRA `(.L_x_60) ;  /* 0x00000068008cc947 */ /* 0x002fea0003800000 */
.L_x_234:
[----:B------:R-:W-:Y:S05]  /*2fb0*/  BSYNC B1 ;  /* 0x0000000000017941 */ /* 0x000fea0003800000 */
.L_x_59:
[----:B------:R-:W-:Y:S05]  /*2fc0*/  @P2 BRA `(.L_x_61) ;  /* 0x0000000000942947 */ /* 0x000fea0003800000 */
[----:B------:R-:W-:Y:S01]  /*2fd0*/  IMAD R12, R3, 0x2000, R26 ;  /* 0x00002000030c7824 */ /* 0x000fe200078e021a */
[----:B------:R-:W-:Y:S05]  /*2fe0*/  WARPSYNC.ALL ;  /* 0x0000000000007948 */ /* 0x000fea0003800000 */
[----:B------:R-:W-:Y:S01]  /*2ff0*/  IMAD R8, R153, 0x2, R12 ;  /* 0x0000000299087824 */ /* 0x000fe200078e020c */
[----:B-1----:R-:W1:Y:S05]  /*3000*/  LDSM.16.M88.4 R4, [R12] ;  /* 0x000000000c04783b */ /* 0x002e6a0000000200 */
[----:B------:R-:W2:Y:S01]  /*3010*/  LDSM.16.M88.4 R8, [R8] ;  /* 0x000000000808783b */ /* 0x000ea20000000200 */
[----:B-1----:R-:W-:Y:S01]  /*3020*/  IMAD.U32 R14, R4, 0x10000, RZ ;  /* 0x00010000040e7824 */ /* 0x002fe200078e00ff */
[C---:B------:R-:W-:Y:S01]  /*3030*/  LOP3.LUT R28, R5.reuse, 0xffff0000, RZ, 0xc0, !PT ;  /* 0xffff0000051c7812 */ /* 0x040fe200078ec0ff */
[----:B------:R-:W-:Y:S01]  /*3040*/  IMAD.U32 R30, R6, 0x10000, RZ ;  /* 0x00010000061e7824 */ /* 0x000fe200078e00ff */
[----:B------:R-:W-:Y:S01]  /*3050*/  LOP3.LUT R4, R4, 0xffff0000, RZ, 0xc0, !PT ;  /* 0xffff000004047812 */ /* 0x000fe200078ec0ff */
[----:B------:R-:W-:Y:S01]  /*3060*/  IMAD.U32 R20, R5, 0x10000, RZ ;  /* 0x0001000005147824 */ /* 0x000fe200078e00ff */
[C---:B--2---:R-:W-:Y:S01]  /*3070*/  LOP3.LUT R38, R8.reuse, 0xffff0000, RZ, 0xc0, !PT ;  /* 0xffff000008267812 */ /* 0x044fe200078ec0ff */
[----:B------:R-:W-:Y:S01]  /*3080*/  IMAD.U32 R36, R8, 0x10000, RZ ;  /* 0x0001000008247824 */ /* 0x000fe200078e00ff */
[----:B------:R-:W-:Y:S01]  /*3090*/  LOP3.LUT R160, R9, 0xffff0000, RZ, 0xc0, !PT ;  /* 0xffff000009a07812 */ /* 0x000fe200078ec0ff */
[----:B------:R-:W-:Y:S01]  /*30a0*/  IMAD.U32 R162, R10, 0x10000, RZ ;  /* 0x000100000aa27824 */ /* 0x000fe200078e00ff */
[----:B------:R-:W-:Y:S01]  /*30b0*/  LOP3.LUT R6, R6, 0xffff0000, RZ, 0xc0, !PT ;  /* 0xffff000006067812 */ /* 0x000fe200078ec0ff */
[C---:B------:R-:W-:Y:S01]  /*30c0*/  IMAD.U32 R34, R7.reuse, 0x10000, RZ ;  /* 0x0001000007227824 */ /* 0x040fe200078e00ff */
[----:B------:R-:W-:Y:S01]  /*30d0*/  LOP3.LUT R156, R7, 0xffff0000, RZ, 0xc0, !PT ;  /* 0xffff0000079c7812 */ /* 0x000fe200078ec0ff */
[----:B------:R-:W-:Y:S01]  /*30e0*/  IMAD.U32 R164, R11, 0x10000, RZ ;  /* 0x000100000ba47824 */ /* 0x000fe200078e00ff */
[----:B------:R-:W-:Y:S01]  /*30f0*/  SHF.L.U32 R8, R9, 0x10, RZ ;  /* 0x0000001009087819 */ /* 0x000fe200000006ff */
[C---:B------:R-:W-:Y:S01]  /*3100*/  FMUL R13, R155.reuse, R14 ;  /* 0x0000000e9b0d7220 */ /* 0x040fe20000400000 */
[----:B------:R-:W-:Y:S01]  /*3110*/  LOP3.LUT R10, R10, 0xffff0000, RZ, 0xc0, !PT ;  /* 0xffff00000a0a7812 */ /* 0x000fe200078ec0ff */
[----:B------:R-:W-:Y:S01]  /*3120*/  FMUL R21, R155, R30 ;  /* 0x0000001e9b157220 */ /* 0x000fe20000400000 */
[----:B------:R-:W-:Y:S01]  /*3130*/  LOP3.LUT R166, R11, 0xffff0000, RZ, 0xc0, !PT ;  /* 0xffff00000ba67812 */ /* 0x000fe200078ec0ff */
[C---:B------:R-:W-:Y:S01]  /*3140*/  FMUL R15, R155.reuse, R20 ;  /* 0x000000149b0f7220 */ /* 0x040fe20000400000 */
        /* <DEDUP_REMOVED lines=12> */
[----:B------:R-:W-:-:S07]  /*3210*/  FMUL R162, R155, R166 ;  /* 0x000000a69ba27220 */ /* 0x000fce0000400000 */
.L_x_61:
[----:B------:R-:W-:-:S07]  /*3220*/  VIADD R3, R3, 0x1 ;  /* 0x0000000103037836 */ /* 0x000fce0000000000 */
.L_x_57:
[----:B------:R-:W-:Y:S05]  /*3230*/  BSYNC B0 ;  /* 0x0000000000007941 */ /* 0x000fea0003800000 */
.L_x_56:
[C---:B-1----:R-:W-:Y:S01]  /*3240*/  FFMA R5, R154.reuse, R42, R15 ;  /* 0x0000002a9a057223 */ /* 0x042fe2000000000f */
[C---:B------:R-:W-:Y:S01]  /*3250*/  FFMA R6, R154.reuse, R43, R14 ;  /* 0x0000002b9a067223 */ /* 0x040fe2000000000e */
        /* <DEDUP_REMOVED lines=14> */
[----:B------:R-:W-:Y:S01]  /*3340*/  F2FP.BF16.F32.PACK_AB R5, R6, R5 ;  /* 0x000000050605723e */ /* 0x000fe200000010ff */
[----:B------:R-:W-:Y:S05]  /*3350*/  WARPSYNC.ALL ;  /* 0x0000000000007948 */ /* 0x000fea0003800000 */
[----:B------:R-:W-:Y:S01]  /*3360*/  F2FP.BF16.F32.PACK_AB R4, R41, R4 ;  /* 0x000000042904723e */ /* 0x000fe200000010ff */
[----:B------:R-:W-:Y:S01]  /*3370*/  BSSY B0, `(.L_x_62) ;  /* 0x000001a000007945 */ /* 0x000fe20003800000 */
[----:B------:R-:W-:-:S02]  /*3380*/  F2FP.BF16.F32.PACK_AB R6, R45, R44 ;  /* 0x0000002c2d06723e */ /* 0x000fc400000010ff */
[----:B------:R-:W-:Y:S02]  /*3390*/  F2FP.BF16.F32.PACK_AB R7, R8, R7 ;  /* 0x000000070807723e */ /* 0x000fe400000010ff */
[----:B------:R-:W-:Y:S02]  /*33a0*/  F2FP.BF16.F32.PACK_AB R9, R10, R9 ;  /* 0x000000090a09723e */ /* 0x000fe400000010ff */
[----:B------:R-:W-:Y:S01]  /*33b0*/  F2FP.BF16.F32.PACK_AB R8, R49, R48 ;  /* 0x000000303108723e */ /* 0x000fe200000010ff */
[----:B------:R1:W-:Y:S01]  /*33c0*/  STSM.16.M88.4 [R24+0x2200], R4 ;  /* 0x0022000418007844 */ /* 0x0003e20000000200 */
[----:B------:R-:W-:Y:S02]  /*33d0*/  F2FP.BF16.F32.PACK_AB R10, R53, R52 ;  /* 0x00000034350a723e */ /* 0x000fe400000010ff */
        /* <DEDUP_REMOVED lines=12> */
[----:B------:R-:W-:Y:S02]  /*34a0*/  UIADD3 UR4, UR53, 0x2200, URZ ;  /* 0x0000220035047890 */ /* 0x000fe4000fffe03f */
[----:B------:R-:W-:Y:S01]  /*34b0*/  UIADD3.X UR9, URZ, UR55, URZ, UP0, !UPT ;  /* 0x000000373f097290 */ /* 0x000fe200087fe43f */
[----:B------:R-:W-:Y:S01]  /*34c0*/  UMOV UR6, UR42 ;  /* 0x0000002a00067c82 */ /* 0x000fe20008000000 */
[----:B------:R-:W-:-:S07]  /*34d0*/  UMOV UR7, UR43 ;  /* 0x0000002b00077c82 */ /* 0x000fce0008000000 */
[----:B------:R2:W-:Y:S01]  /*34e0*/  UTMASTG.3D [UR4], [UR8] ;  /* 0x00000004080073b5 */ /* 0x0005e20008010000 */
[----:B------:R0:W-:Y:S01]  /*34f0*/  UTMACMDFLUSH ;  /* 0x00000000000079b7 */ /* 0x0001e20000000000 */
[----:B--2---:R-:W-:-:S04]  /*3500*/  DEPBAR.LE SB0, 0x1 ;  /* 0x000080400000791a */ /* 0x004fc80000000000 */
.L_x_63:
[----:B------:R-:W-:Y:S05]  /*3510*/  BSYNC B0 ;  /* 0x0000000000007941 */ /* 0x000fea0003800000 */
.L_x_62:
[----:B-1----:R-:W-:Y:S01]  /*3520*/  VIADD R4, R24, 0x2200 ;  /* 0x0000220018047836 */ /* 0x002fe20000000000 */
[----:B------:R-:W-:Y:S03]  /*3530*/  BAR.SYNC.DEFER_BLOCKING 0x1, 0x100 ;  /* 0x0044000000007b1d */ /* 0x000fe60000010000 */
[----:B------:R-:W-:-:S03]  /*3540*/  IMAD R33, R153, 0x2, R4 ;  /* 0x0000000299217824 */ /* 0x000fc600078e0204 */
[----:B------:R-:W-:Y:S04]  /*3550*/  BSSY B0, `(.L_x_64) ;  /* 0x0000009000007945 */ /* 0x000fe80003800000 */
[----:B------:R-:W-:Y:S05]  /*3560*/  @!P3 BRA `(.L_x_65) ;  /* 0x00000000001cb947 */ /* 0x000fea0003800000 */
[----:B------:R-:W-:-:S13]  /*3570*/  ISETP.NE.AND P4, PT, R157, 0x3, PT ;  /* 0x000000039d00780c */ /* 0x000fda0003f85270 */
[----:B------:R-:W-:Y:S05]  /*3580*/  @!P4 BRA `(.L_x_66) ;  /* 0x000000000004c947 */ /* 0x000fea0003800000 */
[----:B------:R-:W-:Y:S01]  /*3590*/  BPT.TRAP 0x1 ;  /* 0x000000040000795c */ /* 0x000fe20000300000 */
.L_x_66:
[----:B------:R-:W-:-:S04]  /*35a0*/  ULEA UR4, UR36, UR53, 0x3 ;  /* 0x0000003524047291 */ /* 0x000fc8000f8e183f */
[----:B------:R-:W-:-:S04]  /*35b0*/  UIADD3 UR4, UR4, 0x60, URZ ;  /* 0x0000006004047890 */ /* 0x000fc8000fffe03f */
[----:B------:R-:W-:-:S09]  /*35c0*/  UPRMT UR4, UR52, 0x654, UR4 ;  /* 0x0000065434047896 */ /* 0x000fd20008000004 */
[----:B------:R-:W-:Y:S03]  /*35d0*/  SYNCS.ARRIVE.TRANS64.RED.A1T0 RZ, [UR4], RZ ;  /* 0x000000ffffff79a7 */ /* 0x000fe60008100404 */
.L_x_65:
[----:B------:R-:W-:Y:S05]  /*35e0*/  BSYNC B0 ;  /* 0x0000000000007941 */ /* 0x000fea0003800000 */
.L_x_64:
[----:B------:R-:W-:Y:S01]  /*35f0*/  UIADD3 UR36, UR36, 0x1, URZ ;  /* 0x0000000124247890 */ /* 0x000fe2000fffe03f */
[----:B------:R-:W-:Y:S01]  /*3600*/  BSSY B0, `(.L_x_67) ;  /* 0x0000038000007945 */ /* 0x000fe20003800000 */
[----:B------:R-:W-:Y:S02]  /*3610*/  IMAD.MOV.U32 R34, RZ, RZ, RZ ;  /* 0x000000ffff227224 */ /* 0x000fe400078e00ff */
[----:B------:R-:W-:-:S04]  /*3620*/  UISETP.NE.AND UP0, UPT, UR36, 0x4, UPT ;  /* 0x000000042400788c */ /* 0x000fc8000bf05270 */
[----:B------:R-:W-:Y:S01]  /*3630*/  USEL UR36, UR36, URZ, UP0 ;  /* 0x0000003f24247287 */ /* 0x000fe20008000000 */
[----:B------:R-:W-:Y:S11]  /*3640*/  @!P3 BRA `(.L_x_68) ;  /* 0x0000000000ccb947 */ /* 0x000ff60003800000 */
[----:B------:R-:W-:-:S13]  /*3650*/  ISETP.NE.AND P4, PT, R157, 0x3, PT ;  /* 0x000000039d00780c */ /* 0x000fda0003f85270 */
[----:B------:R-:W-:Y:S05]  /*3660*/  @!P4 BRA `(.L_x_69) ;  /* 0x000000000004c947 */ /* 0x000fea0003800000 */
[----:B------:R-:W-:Y:S01]  /*3670*/  BPT.TRAP 0x1 ;  /* 0x000000040000795c */ /* 0x000fe20000300000 */
.L_x_69:
[C---:B------:R-:W-:Y:S01]  /*3680*/  LEA R4, R3.reuse, UR53, 0x3 ;  /* 0x0000003503047c11 */ /* 0x040fe2000f8e18ff */
[----:B------:R-:W-:Y:S01]  /*3690*/  VIADD R35, R3, 0x1 ;  /* 0x0000000103237836 */ /* 0x000fe20000000000 */
[----:B------:R-:W-:Y:S01]  /*36a0*/  SHF.L.U32 R5, RZ, 0x1f, RZ ;  /* 0x0000001fff057819 */ /* 0x000fe200000006ff */
[----:B------:R-:W-:Y:S03]  /*36b0*/  BSSY B1, `(.L_x_70) ;  /* 0x0000004000017945 */ /* 0x000fe60003800000 */
[----:B------:R-:W1:Y:S01]  /*36c0*/  SYNCS.PHASECHK.TRANS64.TRYWAIT P5, [R4+URZ+0x40], R5 ;  /* 0x00004005040075a7 */ /* 0x000e6200080a017f */
[----:B------:R-:W-:Y:S01]  /*36d0*/  ISETP.NE.AND P4, PT, R35, 0x4, PT ;  /* 0x000000042300780c */ /* 0x000fe20003f85270 */
[----:B-1----:R-:W-:-:S12]  /*36e0*/  @!P5 BRA `(.L_x_71) ;  /* 0x0000006000d0d947 */ /* 0x002fd80003800000 */
.L_x_235:
[----:B------:R-:W-:Y:S05]  /*36f0*/  BSYNC B1 ;  /* 0x0000000000017941 */ /* 0x000fea0003800000 */
.L_x_70:
[----:B------:R-:W-:Y:S05]  /*3700*/  @P2 BRA `(.L_x_72) ;  /* 0x0000000000942947 */ /* 0x000fea0003800000 */
[----:B------:R-:W-:Y:S01]  /*3710*/  LEA R34, R3, R26, 0xd ;  /* 0x0000001a03227211 */ /* 0x000fe200078e68ff */
[----:B------:R-:W-:Y:S05]  /*3720*/  WARPSYNC.ALL ;  /* 0x0000000000007948 */ /* 0x000fea0003800000 */
[----:B-1----:R-:W-:Y:S01]  /*3730*/  IMAD R5, R153, 0x2, R34 ;  /* 0x0000000299057824 */ /* 0x002fe200078e0222 */
[----:B------:R-:W1:Y:S05]  /*3740*/  LDSM.16.M88.4 R8, [R34] ;  /* 0x000000002208783b */ /* 0x000e6a0000000200 */
[----:B------:R-:W2:Y:S01]  /*3750*/  LDSM.16.M88.4 R4, [R5] ;  /* 0x000000000504783b */ /* 0x000ea20000000200 */
[C---:B-1----:R-:W-:Y:S01]  /*3760*/  IMAD.U32 R12, R8.reuse, 0x10000, RZ ;  /* 0x00010000080c7824 */ /* 0x042fe200078e00ff */
[C---:B------:R-:W-:Y:S01]  /*3770*/  LOP3.LUT R20, R9.reuse, 0xffff0000, RZ, 0xc0, !PT ;  /* 0xffff000009147812 */ /* 0x040fe200078ec0ff */
[----:B------:R-:W-:Y:S01]  /*3780*/  IMAD.U32 R14, R9, 0x10000, RZ ;  /* 0x00010000090e7824 */ /* 0x000fe200078e00ff */
[----:B------:R-:W-:Y:S01]  /*3790*/  LOP3.LUT R8, R8, 0xffff0000, RZ, 0xc0, !PT ;  /* 0xffff000008087812 */ /* 0x000fe200078ec0ff */
[----:B------:R-:W-:Y:S01]  /*37a0*/  IMAD.U32 R28, R10, 0x10000, RZ ;  /* 0x000100000a1c7824 */ /* 0x000fe200078e00ff */
[----:B--2---:R-:W-:Y:S01]  /*37b0*/  SHF.L.U32 R40, R6, 0x10, RZ ;  /* 0x0000001006287819 */ /* 0x004fe200000006ff */
[----:B------:R-:W-:Y:S01]  /*37c0*/  IMAD.U32 R34, R4, 0x10000, RZ ;  /* 0x0001000004227824 */ /* 0x000fe200078e00ff */
[----:B------:R-:W-:Y:S01]  /*37d0*/  LOP3.LUT R10, R10, 0xffff0000, RZ, 0xc0, !PT ;  /* 0xffff00000a0a7812 */ /* 0x000fe200078ec0ff */
[C---:B------:R-:W-:Y:S01]  /*37e0*/  IMAD.U32 R30, R11.reuse, 0x10000, RZ ;  /* 0x000100000b1e7824 */ /* 0x040fe200078e00ff */
[----:B------:R-:W-:Y:S01]  /*37f0*/  LOP3.LUT R156, R11, 0xffff0000, RZ, 0xc0, !PT ;  /* 0xffff00000b9c7812 */ /* 0x000fe200078ec0ff */
[----:B------:R-:W-:Y:S01]  /*3800*/  IMAD.U32 R36, R5, 0x10000, RZ ;  /* 0x0001000005247824 */ /* 0x000fe200078e00ff */
[----:B------:R-:W-:Y:S01]  /*3810*/  LOP3.LUT R4, R4, 0xffff0000, RZ, 0xc0, !PT ;  /* 0xffff000004047812 */ /* 0x000fe200078ec0ff */
[----:B------:R-:W-:Y:S01]  /*3820*/  IMAD.U32 R42, R7, 0x10000, RZ ;  /* 0x00010000072a7824 */ /* 0x000fe200078e00ff */
[----:B------:R-:W-:Y:S01]  /*3830*/  LOP3.LUT R38, R5, 0xffff0000, RZ, 0xc0, !PT ;  /* 0xffff000005267812 */ /* 0x000fe200078ec0ff */
        /* <DEDUP_REMOVED lines=18> */
.L_x_72:
[----:B------:R-:W-:Y:S02]  /*3960*/  SEL R34, RZ, 0x1, P4 ;  /* 0x00000001ff227807 */ /* 0x000fe40002000000 */
[----:B------:R-:W-:-:S07]  /*3970*/  SEL R3, R35, RZ, P4 ;  /* 0x000000ff23037207 */ /* 0x000fce0002000000 */
.L_x_68:
[----:B------:R-:W-:Y:S05]  /*3980*/  BSYNC B0 ;  /* 0x0000000000007941 */ /* 0x000fea0003800000 */
.L_x_67:
        /* <DEDUP_REMOVED lines=45> */
.L_x_74:
[----:B------:R-:W-:Y:S05]  /*3c60*/  BSYNC B0 ;  /* 0x0000000000007941 */ /* 0x000fea0003800000 */
.L_x_73:
        /* <DEDUP_REMOVED lines=8> */
.L_x_77:
[----:B------:R-:W-:-:S04]  /*3cf0*/  ULEA UR4, UR36, UR53, 0x3 ;  /* 0x0000003524047291 */ /* 0x000fc8000f8e183f */
[----:B------:R-:W-:-:S04]  /*3d00*/  UIADD3 UR4, UR4, 0x60, URZ ;  /* 0x0000006004047890 */ /* 0x000fc8000fffe03f */
[----:B------:R-:W-:-:S09]  /*3d10*/  UPRMT UR4, UR52, 0x654, UR4 ;  /* 0x0000065434047896 */ /* 0x000fd20008000004 */
[----:B------:R-:W-:Y:S03]  /*3d20*/  SYNCS.ARRIVE.TRANS64.RED.A1T0 RZ, [UR4], RZ ;  /* 0x000000ffffff79a7 */ /* 0x000fe60008100404 */
.L_x_76:
[----:B------:R-:W-:Y:S05]  /*3d30*/  BSYNC B0 ;  /* 0x0000000000007941 */ /* 0x000fea0003800000 */
.L_x_75:
[----:B------:R-:W-:Y:S01]  /*3d40*/  UIADD3 UR4, UR36, 0x1, URZ ;  /* 0x0000000124047890 */ /* 0x000fe2000fffe03f */
[----:B------:R-:W-:Y:S03]  /*3d50*/  BSSY B0, `(.L_x_78) ;  /* 0x0000038000007945 */ /* 0x000fe60003800000 */
[----:B------:R-:W-:-:S04]  /*3d60*/  UISETP.NE.AND UP0, UPT, UR4, 0x4, UPT ;  /* 0x000000040400788c */ /* 0x000fc8000bf05270 */
[----:B------:R-:W-:Y:S01]  /*3d70*/  USEL UR8, UR4, URZ, UP0 ;  /* 0x0000003f04087287 */ /* 0x000fe20008000000 */
[----:B------:R-:W-:Y:S11]  /*3d80*/  @!P3 BRA `(.L_x_79) ;  /* 0x0000000000d0b947 */ /* 0x000ff60003800000 */
[----:B------:R-:W-:-:S13]  /*3d90*/  ISETP.NE.AND P4, PT, R157, 0x3, PT ;  /* 0x000000039d00780c */ /* 0x000fda0003f85270 */
[----:B------:R-:W-:Y:S05]  /*3da0*/  @!P4 BRA `(.L_x_80) ;  /* 0x000000000004c947 */ /* 0x000fea0003800000 */
[----:B------:R-:W-:Y:S01]  /*3db0*/  BPT.TRAP 0x1 ;  /* 0x000000040000795c */ /* 0x000fe20000300000 */
.L_x_80:
[C---:B------:R-:W-:Y:S01]  /*3dc0*/  LEA R5, R3.reuse, UR53, 0x3 ;  /* 0x0000003503057c11 */ /* 0x040fe2000f8e18ff */
[----:B------:R-:W-:Y:S01]  /*3dd0*/  VIADD R37, R3, 0x1 ;  /* 0x0000000103257836 */ /* 0x000fe20000000000 */
[----:B------:R-:W-:Y:S01]  /*3de0*/  SHF.L.U32 R4, R34, 0x1f, RZ ;  /* 0x0000001f22047819 */ /* 0x000fe200000006ff */
[----:B------:R-:W-:Y:S03]  /*3df0*/  BSSY B1, `(.L_x_81) ;  /* 0x0000005000017945 */ /* 0x000fe60003800000 */
[----:B------:R-:W1:Y:S01]  /*3e00*/  SYNCS.PHASECHK.TRANS64.TRYWAIT P5, [R5+URZ+0x40], R4 ;  /* 0x00004004050075a7 */ /* 0x000e6200080a017f */
[----:B------:R-:W-:-:S04]  /*3e10*/  ISETP.NE.AND P4, PT, R37, 0x4, PT ;  /* 0x000000042500780c */ /* 0x000fc80003f85270 */
[----:B------:R-:W-:Y:S01]  /*3e20*/  SEL R39, RZ, 0x1, P4 ;  /* 0x00000001ff277807 */ /* 0x000fe20002000000 */
[----:B-1----:R-:W-:Y:S08]  /*3e30*/  @!P5 BRA `(.L_x_82) ;  /* 0x0000005c0010d947 */ /* 0x002ff00003800000 */
.L_x_236:
[----:B------:R-:W-:Y:S05]  /*3e40*/  BSYNC B1 ;  /* 0x0000000000017941 */ /* 0x000fea0003800000 */
.L_x_81:
[----:B------:R-:W-:Y:S05]  /*3e50*/  @P2 BRA `(.L_x_83) ;  /* 0x0000000000942947 */ /* 0x000fea0003800000 */
[----:B------:R-:W-:Y:S01]  /*3e60*/  IMAD R36, R3, 0x2000, R26 ;  /* 0x0000200003247824 */ /* 0x000fe200078e021a */
[----:B------:R-:W-:Y:S05]  /*3e70*/  WARPSYNC.ALL ;  /* 0x0000000000007948 */ /* 0x000fea0003800000 */
[----:B-1----:R-:W-:Y:S01]  /*3e80*/  IMAD R5, R153, 0x2, R36 ;  /* 0x0000000299057824 */ /* 0x002fe200078e0224 */
[----:B------:R-:W1:Y:S05]  /*3e90*/  LDSM.16.M88.4 R8, [R36] ;  /* 0x000000002408783b */ /* 0x000e6a0000000200 */
[----:B------:R-:W2:Y:S01]  /*3ea0*/  LDSM.16.M88.4 R4, [R5] ;  /* 0x000000000504783b */ /* 0x000ea20000000200 */
[C---:B-1----:R-:W-:Y:S01]  /*3eb0*/  SHF.L.U32 R14, R9.reuse, 0x10, RZ ;  /* 0x00000010090e7819 */ /* 0x042fe200000006ff */
[----:B------:R-:W-:Y:S01]  /*3ec0*/  IMAD.U32 R12, R8, 0x10000, RZ ;  /* 0x00010000080c7824 */ /* 0x000fe200078e00ff */
[----:B------:R-:W-:Y:S01]  /*3ed0*/  LOP3.LUT R20, R9, 0xffff0000, RZ, 0xc0, !PT ;  /* 0xffff000009147812 */ /* 0x000fe200078ec0ff */
[----:B------:R-:W-:Y:S01]  /*3ee0*/  IMAD.U32 R28, R10, 0x10000, RZ ;  /* 0x000100000a1c7824 */ /* 0x000fe200078e00ff */
[----:B------:R-:W-:Y:S01]  /*3ef0*/  LOP3.LUT R8, R8, 0xffff0000, RZ, 0xc0, !PT ;  /* 0xffff000008087812 */ /* 0x000fe200078ec0ff */
[----:B--2---:R-:W-:Y:S01]  /*3f00*/  IMAD.U32 R36, R4, 0x10000, RZ ;  /* 0x0001000004247824 */ /* 0x004fe200078e00ff */
[----:B------:R-:W-:Y:S01]  /*3f10*/  LOP3.LUT R10, R10, 0xffff0000, RZ, 0xc0, !PT ;  /* 0xffff00000a0a7812 */ /* 0x000fe200078ec0ff */
[----:B------:R-:W-:Y:S01]  /*3f20*/  IMAD.U32 R42, R6, 0x10000, RZ ;  /* 0x00010000062a7824 */ /* 0x000fe200078e00ff */
[C---:B------:R-:W-:Y:S01]  /*3f30*/  LOP3.LUT R156, R11.reuse, 0xffff0000, RZ, 0xc0, !PT ;  /* 0xffff00000b9c7812 */ /* 0x040fe200078ec0ff */
[----:B------:R-:W-:Y:S01]  /*3f40*/  IMAD.U32 R30, R11, 0x10000, RZ ;  /* 0x000100000b1e7824 */ /* 0x000fe200078e00ff */
[----:B------:R-:W-:Y:S01]  /*3f50*/  LOP3.LUT R4, R4, 0xffff0000, RZ, 0xc0, !PT ;  /* 0xffff000004047812 */ /* 0x000fe200078ec0ff */
[C---:B------:R-:W-:Y:S01]  /*3f60*/  IMAD.U32 R38, R5.reuse, 0x10000, RZ ;  /* 0x0001000005267824 */ /* 0x040fe200078e00ff */
[----:B------:R-:W-:Y:S01]  /*3f70*/  LOP3.LUT R40, R5, 0xffff0000, RZ, 0xc0, !PT ;  /* 0xffff000005287812 */ /* 0x000fe200078ec0ff */
[----:B------:R-:W-:Y:S01]  /*3f80*/  IMAD.U32 R44, R7, 0x10000, RZ ;  /* 0x00010000072c7824 */ /* 0x000fe200078e00ff */
        /* <DEDUP_REMOVED lines=18> */
.L_x_83:
[----:B------:R-:W-:Y:S02]  /*40b0*/  LOP3.LUT R34, R34, R39, RZ, 0x3c, !PT ;  /* 0x0000002722227212 */ /* 0x000fe400078e3cff */
[----:B------:R-:W-:-:S07]  /*40c0*/  SEL R3, R37, RZ, P4 ;  /* 0x000000ff25037207 */ /* 0x000fce0002000000 */
.L_x_79:
[----:B------:R-:W-:Y:S05]  /*40d0*/  BSYNC B0 ;  /* 0x0000000000007941 */ /* 0x000fea0003800000 */
.L_x_78:
        /* <DEDUP_REMOVED lines=45> */
.L_x_85:
[----:B------:R-:W-:Y:S05]  /*43b0*/  BSYNC B0 ;  /* 0x0000000000007941 */ /* 0x000fea0003800000 */
.L_x_84:
[----:B-1----:R-:W-:Y:S01]  /*43c0*/  VIADD R32, R24, 0x6200 ;  /* 0x0000620018207836 */ /* 0x002fe20000000000 */
[----:B------:R-:W-:Y:S04]  /*43d0*/  BAR.SYNC.DEFER_BLOCKING 0x1, 0x100 ;  /* 0x0044000000007b1d */ /* 0x000fe80000010000 */
[----:B------:R-:W-:Y:S02]  /*43e0*/  LEA R32, R153, R32, 0x1 ;  /* 0x0000002099207211 */ /* 0x000fe400078e08ff */
[----:B------:R-:W-:Y:S04]  /*43f0*/  BSSY B0, `(.L_x_86) ;  /* 0x0000009000007945 */ /* 0x000fe80003800000 */
[----:B------:R-:W-:Y:S05]  /*4400*/  @!P3 BRA `(.L_x_87) ;  /* 0x00000000001cb947 */ /* 0x000fea0003800000 */
[----:B------:R-:W-:-:S13]  /*4410*/  ISETP.NE.AND P4, PT, R157, 0x3, PT ;  /* 0x000000039d00780c */ /* 0x000fda0003f85270 */
[----:B------:R-:W-:Y:S05]  /*4420*/  @!P4 BRA `(.L_x_88) ;  /* 0x000000000004c947 */ /* 0x000fea0003800000 */
[----:B------:R-:W-:Y:S01]  /*4430*/  BPT.TRAP 0x1 ;  /* 0x000000040000795c */ /* 0x000fe20000300000 */
.L_x_88:
[----:B------:R-:W-:-:S04]  /*4440*/  ULEA UR4, UR8, UR53, 0x3 ;  /* 0x0000003508047291 */ /* 0x000fc8000f8e183f */
[----:B------:R-:W-:-:S04]  /*4450*/  UIADD3 UR4, UR4, 0x60, URZ ;  /* 0x0000006004047890 */ /* 0x000fc8000fffe03f */
[----:B------:R-:W-:-:S09]  /*4460*/  UPRMT UR4, UR52, 0x654, UR4 ;  /* 0x0000065434047896 */ /* 0x000fd20008000004 */
[----:B------:R-:W-:Y:S03]  /*4470*/  SYNCS.ARRIVE.TRANS64.RED.A1T0 RZ, [UR4], RZ ;  /* 0x000000ffffff79a7 */ /* 0x000fe60008100404 */
.L_x_87:
[----:B------:R-:W-:Y:S05]  /*4480*/  BSYNC B0 ;  /* 0x0000000000007941 */ /* 0x000fea0003800000 */
.L_x_86:
        /* <DEDUP_REMOVED lines=8> */
.L_x_91:
        /* <DEDUP_REMOVED lines=8> */
.L_x_237:
[----:B------:R-:W-:Y:S05]  /*4590*/  BSYNC B1 ;  /* 0x0000000000017941 */ /* 0x000fea0003800000 */
.L_x_92:
[----:B------:R-:W-:Y:S05]  /*45a0*/  @P2 BRA `(.L_x_94) ;  /* 0x0000000000942947 */ /* 0x000fea0003800000 */
[----:B------:R-:W-:Y:S01]  /*45b0*/  IMAD R36, R3, 0x2000, R26 ;  /* 0x0000200003247824 */ /* 0x000fe200078e021a */
        /* <DEDUP_REMOVED lines=36> */
.L_x_94:
[----:B------:R-:W-:Y:S02]  /*4800*/  LOP3.LUT R34, R34, R39, RZ, 0x3c, !PT ;  /* 0x0000002722227212 */ /* 0x000fe400078e3cff */
[----:B------:R-:W-:-:S07]  /*4810*/  SEL R3, R37, RZ, P4 ;  /* 0x000000ff25037207 */ /* 0x000fce0002000000 */
.L_x_90:
[----:B------:R-:W-:Y:S05]  /*4820*/  BSYNC B0 ;  /* 0x0000000000007941 */ /* 0x000fea0003800000 */
.L_x_89:
        /* <DEDUP_REMOVED lines=27> */
[----:B------:R1:W-:Y:S01]  /*49e0*/  STSM.16.M88.4 [R31], R8 ;  /* 0x000000081f007844 */ /* 0x0003e20000000200 */
        /* <DEDUP_REMOVED lines=17> */
.L_x_96:
[----:B------:R-:W-:Y:S05]  /*4b00*/  BSYNC B0 ;  /* 0x0000000000007941 */ /* 0x000fea0003800000 */
.L_x_95:
[----:B------:R-:W-:Y:S06]  /*4b10*/  BAR.SYNC.DEFER_BLOCKING 0x1, 0x100 ;  /* 0x0044000000007b1d */ /* 0x000fec0000010000 */
[----:B------:R-:W-:Y:S04]  /*4b20*/  BSSY B0, `(.L_x_97) ;  /* 0x0000009000007945 */ /* 0x000fe80003800000 */
[----:B------:R-:W-:Y:S05]  /*4b30*/  @!P3 BRA `(.L_x_98) ;  /* 0x00000000001cb947 */ /* 0x000fea0003800000 */
[----:B------:R-:W-:-:S13]  /*4b40*/  ISETP.NE.AND P4, PT, R157, 0x3, PT ;  /* 0x000000039d00780c */ /* 0x000fda0003f85270 */
[----:B------:R-:W-:Y:S05]  /*4b50*/  @!P4 BRA `(.L_x_99) ;  /* 0x000000000004c947 */ /* 0x000fea0003800000 */
[----:B------:R-:W-:Y:S01]  /*4b60*/  BPT.TRAP 0x1 ;  /* 0x000000040000795c */ /* 0x000fe20000300000 */
.L_x_99:
[----:B------:R-:W-:-:S04]  /*4b70*/  ULEA UR4, UR8, UR53, 0x3 ;  /* 0x0000003508047291 */ /* 0x000fc8000f8e183f */
[----:B------:R-:W-:-:S04]  /*4b80*/  UIADD3 UR4, UR4, 0x60, URZ ;  /* 0x0000006004047890 */ /* 0x000fc8000fffe03f */
[----:B------:R-:W-:-:S09]  /*4b90*/  UPRMT UR4, UR52, 0x654, UR4 ;  /* 0x0000065434047896 */ /* 0x000fd20008000004 */
[----:B------:R-:W-:Y:S03]  /*4ba0*/  SYNCS.ARRIVE.TRANS64.RED.A1T0 RZ, [UR4], RZ ;  /* 0x000000ffffff79a7 */ /* 0x000fe60008100404 */
.L_x_98:
[----:B------:R-:W-:Y:S05]  /*4bb0*/  BSYNC B0 ;  /* 0x0000000000007941 */ /* 0x000fea0003800000 */
.L_x_97:
        /* <DEDUP_REMOVED lines=8> */
.L_x_102:
[C---:B-1----:R-:W-:Y:S01]  /*4c40*/  LEA R4, R3.reuse, UR53, 0x3 ;  /* 0x0000003503047c11 */ /* 0x042fe2000f8e18ff */
[----:B------:R-:W-:Y:S01]  /*4c50*/  VIADD R9, R3, 0x1 ;  /* 0x0000000103097836 */ /* 0x000fe20000000000 */
[----:B------:R-:W-:Y:S01]  /*4c60*/  SHF.L.U32 R5, R34, 0x1f, RZ ;  /* 0x0000001f22057819 */ /* 0x000fe200000006ff */
[----:B------:R-:W-:Y:S03]  /*4c70*/  BSSY B1, `(.L_x_103) ;  /* 0x0000005000017945 */ /* 0x000fe60003800000 */
[----:B------:R-:W1:Y:S01]  /*4c80*/  SYNCS.PHASECHK.TRANS64.TRYWAIT P5, [R4+URZ+0x40], R5 ;  /* 0x00004005040075a7 */ /* 0x000e6200080a017f */
[----:B------:R-:W-:-:S04]  /*4c90*/  ISETP.NE.AND P4, PT, R9, 0x4, PT ;  /* 0x000000040900780c */ /* 0x000fc80003f85270 */
[----:B------:R-:W-:Y:S01]  /*4ca0*/  SEL R11, RZ, 0x1, P4 ;  /* 0x00000001ff0b7807 */ /* 0x000fe20002000000 */
[----:B-1----:R-:W-:Y:S08]  /*4cb0*/  @!P5 BRA `(.L_x_104) ;  /* 0x0000004c0098d947 */ /* 0x002ff00003800000 */
.L_x_238:
[----:B------:R-:W-:Y:S05]  /*4cc0*/  BSYNC B1 ;  /* 0x0000000000017941 */ /* 0x000fea0003800000 */
.L_x_103:
[----:B------:R-:W-:Y:S05]  /*4cd0*/  @P2 BRA `(.L_x_105) ;  /* 0x0000000000942947 */ /* 0x000fea0003800000 */
[----:B------:R-:W-:Y:S01]  /*4ce0*/  IMAD R12, R3, 0x2000, R26 ;  /* 0x00002000030c7824 */ /* 0x000fe200078e021a */
[----:B------:R-:W-:Y:S05]  /*4cf0*/  WARPSYNC.ALL ;  /* 0x0000000000007948 */ /* 0x000fea0003800000 */
[----:B------:R-:W-:Y:S01]  /*4d00*/  IMAD R37, R153, 0x2, R12 ;  /* 0x0000000299257824 */ /* 0x000fe200078e020c */
[----:B-1----:R-:W1:Y:S05]  /*4d10*/  LDSM.16.M88.4 R4, [R12] ;  /* 0x000000000c04783b */ /* 0x002e6a0000000200 */
[----:B------:R-:W2:Y:S01]  /*4d20*/  LDSM.16.M88.4 R36, [R37] ;  /* 0x000000002524783b */ /* 0x000ea20000000200 */
[C---:B-1----:R-:W-:Y:S01]  /*4d30*/  IMAD.U32 R8, R4.reuse, 0x10000, RZ ;  /* 0x0001000004087824 */ /* 0x042fe200078e00ff */
[----:B------:R-:W-:Y:S01]  /*4d40*/  LOP3.LUT R4, R4, 0xffff0000, RZ, 0xc0, !PT ;  /* 0xffff000004047812 */ /* 0x000fe200078ec0ff */
[----:B------:R-:W-:Y:S01]  /*4d50*/  IMAD.U32 R20, R6, 0x10000, RZ ;  /* 0x0001000006147824 */ /* 0x000fe200078e00ff */
[----:B------:R-:W-:Y:S01]  /*4d60*/  SHF.L.U32 R10, R5, 0x10, RZ ;  /* 0x00000010050a7819 */ /* 0x000fe200000006ff */
[----:B------:R-:W-:Y:S01]  /*4d70*/  IMAD.U32 R28, R7, 0x10000, RZ ;  /* 0x00010000071c7824 */ /* 0x000fe200078e00ff */
[----:B------:R-:W-:Y:S01]  /*4d80*/  LOP3.LUT R14, R5, 0xffff0000, RZ, 0xc0, !PT ;  /* 0xffff0000050e7812 */ /* 0x000fe200078ec0ff */
[----:B--2---:R-:W-:Y:S01]  /*4d90*/  IMAD.U32 R30, R36, 0x10000, RZ ;  /* 0x00010000241e7824 */ /* 0x004fe200078e00ff */
[----:B------:R-:W-:Y:S01]  /*4da0*/  LOP3.LUT R6, R6, 0xffff0000, RZ, 0xc0, !PT ;  /* 0xffff000006067812 */ /* 0x000fe200078ec0ff */
[----:B------:R-:W-:Y:S01]  /*4db0*/  IMAD.U32 R44, R38, 0x10000, RZ ;  /* 0x00010000262c7824 */ /* 0x000fe200078e00ff */
        /* <DEDUP_REMOVED lines=23> */
.L_x_105:
[----:B------:R-:W-:Y:S02]  /*4f30*/  LOP3.LUT R34, R34, R11, RZ, 0x3c, !PT ;  /* 0x0000000b22227212 */ /* 0x000fe400078e3cff */
[----:B------:R-:W-:-:S07]  /*4f40*/  SEL R3, R9, RZ, P4 ;  /* 0x000000ff09037207 */ /* 0x000fce0002000000 */
.L_x_101:
[----:B------:R-:W-:Y:S05]  /*4f50*/  BSYNC B0 ;  /* 0x0000000000007941 */ /* 0x000fea0003800000 */
.L_x_100:
        /* <DEDUP_REMOVED lines=23> */
[----:B------:R-:W-:Y:S02]  /*50d0*/  F2FP.BF16.F32.PACK_AB R113, R115, R114 ;  /* 0x000000727371723e */ /* 0x000fe400000010ff */
[----:B------:R-:W-:Y:S01]  /*50e0*/  F2FP.BF16.F32.PACK_AB R114, R117, R116 ;  /* 0x000000747572723e */ /* 0x000fe200000010ff */
[----:B------:R1:W-:Y:S01]  /*50f0*/  STSM.16.M88.4 [R24+0x2200], R4 ;  /* 0x0022000418007844 */ /* 0x0003e20000000200 */
        /* <DEDUP_REMOVED lines=19> */
.L_x_107:
[----:B------:R-:W-:Y:S05]  /*5230*/  BSYNC B0 ;  /* 0x0000000000007941 */ /* 0x000fea0003800000 */
.L_x_106:
[----:B------:R-:W-:Y:S06]  /*5240*/  BAR.SYNC.DEFER_BLOCKING 0x1, 0x100 ;  /* 0x0044000000007b1d */ /* 0x000fec0000010000 */
[----:B------:R-:W-:Y:S04]  /*5250*/  BSSY B0, `(.L_x_108) ;  /* 0x0000009000007945 */ /* 0x000fe80003800000 */
[----:B------:R-:W-:Y:S05]  /*5260*/  @!P3 BRA `(.L_x_109) ;  /* 0x00000000001cb947 */ /* 0x000fea0003800000 */
[----:B------:R-:W-:-:S13]  /*5270*/  ISETP.NE.AND P4, PT, R157, 0x3, PT ;  /* 0x000000039d00780c */ /* 0x000fda0003f85270 */
[----:B------:R-:W-:Y:S05]  /*5280*/  @!P4 BRA `(.L_x_110) ;  /* 0x000000000004c947 */ /* 0x000fea0003800000 */
[----:B------:R-:W-:Y:S01]  /*5290*/  BPT.TRAP 0x1 ;  /* 0x000000040000795c */ /* 0x000fe20000300000 */
.L_x_110:
[----:B------:R-:W-:-:S04]  /*52a0*/  ULEA UR4, UR8, UR53, 0x3 ;  /* 0x0000003508047291 */ /* 0x000fc8000f8e183f */
[----:B------:R-:W-:-:S04]  /*52b0*/  UIADD3 UR4, UR4, 0x60, URZ ;  /* 0x0000006004047890 */ /* 0x000fc8000fffe03f */
[----:B------:R-:W-:-:S09]  /*52c0*/  UPRMT UR4, UR52, 0x654, UR4 ;  /* 0x0000065434047896 */ /* 0x000fd20008000004 */
[----:B------:R-:W-:Y:S03]  /*52d0*/  SYNCS.ARRIVE.TRANS64.RED.A1T0 RZ, [UR4], RZ ;  /* 0x000000ffffff79a7 */ /* 0x000fe60008100404 */
.L_x_109:
[----:B------:R-:W-:Y:S05]  /*52e0*/  BSYNC B0 ;  /* 0x0000000000007941 */ /* 0x000fea0003800000 */
.L_x_108:
        /* <DEDUP_REMOVED lines=8> */
.L_x_113:
        /* <DEDUP_REMOVED lines=8> */
.L_x_239:
[----:B------:R-:W-:Y:S05]  /*53f0*/  BSYNC B1 ;  /* 0x0000000000017941 */ /* 0x000fea0003800000 */
.L_x_114:
[----:B------:R-:W-:Y:S05]  /*5400*/  @P2 BRA `(.L_x_116) ;  /* 0x0000000000942947 */ /* 0x000fea0003800000 */
[----:B------:R-:W-:Y:S01]  /*5410*/  LEA R12, R3, R26, 0xd ;  /* 0x0000001a030c7211 */ /* 0x000fe200078e68ff */
[----:B------:R-:W-:Y:S05]  /*5420*/  WARPSYNC.ALL ;  /* 0x0000000000007948 */ /* 0x000fea0003800000 */
[----:B------:R-:W-:Y:S01]  /*5430*/  IMAD R37, R153, 0x2, R12 ;  /* 0x0000000299257824 */ /* 0x000fe200078e020c */
[----:B-1----:R-:W1:Y:S05]  /*5440*/  LDSM.16.M88.4 R4, [R12] ;  /* 0x000000000c04783b */ /* 0x002e6a0000000200 */
[----:B------:R-:W2:Y:S01]  /*5450*/  LDSM.16.M88.4 R36, [R37] ;  /* 0x000000002524783b */ /* 0x000ea20000000200 */
[C---:B-1----:R-:W-:Y:S01]  /*5460*/  IMAD.U32 R8, R4.reuse, 0x10000, RZ ;  /* 0x0001000004087824 */ /* 0x042fe200078e00ff */
[----:B------:R-:W-:Y:S01]  /*5470*/  LOP3.LUT R4, R4, 0xffff0000, RZ, 0xc0, !PT ;  /* 0xffff000004047812 */ /* 0x000fe200078ec0ff */
[----:B------:R-:W-:Y:S01]  /*5480*/  IMAD.U32 R20, R6, 0x10000, RZ ;  /* 0x0001000006147824 */ /* 0x000fe200078e00ff */
[----:B------:R-:W-:Y:S01]  /*5490*/  LOP3.LUT R14, R5, 0xffff0000, RZ, 0xc0, !PT ;  /* 0xffff0000050e7812 */ /* 0x000fe200078ec0ff */
[----:B------:R-:W-:Y:S01]  /*54a0*/  IMAD.U32 R28, R7, 0x10000, RZ ;  /* 0x00010000071c7824 */ /* 0x000fe200078e00ff */
[----:B--2---:R-:W-:Y:S01]  /*54b0*/  SHF.L.U32 R44, R38, 0x10, RZ ;  /* 0x00000010262c7819 */ /* 0x004fe200000006ff */
[----:B------:R-:W-:Y:S01]  /*54c0*/  IMAD.U32 R30, R36, 0x10000, RZ ;  /* 0x00010000241e7824 */ /* 0x000fe200078e00ff */
        /* <DEDUP_REMOVED lines=25> */
.L_x_116:
[----:B------:R-:W-:Y:S02]  /*5660*/  LOP3.LUT R34, R34, R11, RZ, 0x3c, !PT ;  /* 0x0000000b22227212 */ /* 0x000fe400078e3cff */
[----:B------:R-:W-:-:S07]  /*5670*/  SEL R3, R9, RZ, P4 ;  /* 0x000000ff09037207 */ /* 0x000fce0002000000 */
.L_x_112:
[----:B------:R-:W-:Y:S05]  /*5680*/  BSYNC B0 ;  /* 0x0000000000007941 */ /* 0x000fea0003800000 */
.L_x_111:
        /* <DEDUP_REMOVED lines=45> */
.L_x_118:
[----:B------:R-:W-:Y:S05]  /*5960*/  BSYNC B0 ;  /* 0x0000000000007941 */ /* 0x000fea0003800000 */
.L_x_117:
[----:B------:R-:W-:Y:S06]  /*5970*/  BAR.SYNC.DEFER_BLOCKING 0x1, 0x100 ;  /* 0x0044000000007b1d */ /* 0x000fec0000010000 */
[----:B------:R-:W-:Y:S04]  /*5980*/  BSSY B0, `(.L_x_119) ;  /* 0x0000009000007945 */ /* 0x000fe80003800000 */
[----:B------:R-:W-:Y:S05]  /*5990*/  @!P3 BRA `(.L_x_120) ;  /* 0x00000000001cb947 */ /* 0x000fea0003800000 */
[----:B------:R-:W-:-:S13]  /*59a0*/  ISETP.NE.AND P4, PT, R157, 0x3, PT ;  /* 0x000000039d00780c */ /* 0x000fda0003f85270 */
[----:B------:R-:W-:Y:S05]  /*59b0*/  @!P4 BRA `(.L_x_121) ;  /* 0x000000000004c947 */ /* 0x000fea0003800000 */
[----:B------:R-:W-:Y:S01]  /*59c0*/  BPT.TRAP 0x1 ;  /* 0x000000040000795c */ /* 0x000fe20000300000 */
.L_x_121:
[----:B------:R-:W-:-:S04]  /*59d0*/  ULEA UR4, UR8, UR53, 0x3 ;  /* 0x0000003508047291 */ /* 0x000fc8000f8e183f */
[----:B------:R-:W-:-:S04]  /*59e0*/  UIADD3 UR4, UR4, 0x60, URZ ;  /* 0x0000006004047890 */ /* 0x000fc8000fffe03f */
[----:B------:R-:W-:-:S09]  /*59f0*/  UPRMT UR4, UR52, 0x654, UR4 ;  /* 0x0000065434047896 */ /* 0x000fd20008000004 */
[----:B------:R-:W-:Y:S03]  /*5a00*/  SYNCS.ARRIVE.TRANS64.RED.A1T0 RZ, [UR4], RZ ;  /* 0x000000ffffff79a7 */ /* 0x000fe60008100404 */
.L_x_120:
[----:B------:R-:W-:Y:S05]  /*5a10*/  BSYNC B0 ;  /* 0x0000000000007941 */ /* 0x000fea0003800000 */
.L_x_119:
        /* <DEDUP_REMOVED lines=8> */
.L_x_124:
[----:B------:R-:W-:Y:S01]  /*5aa0*/  SHF.L.U32 R34, R34, 0x1f, RZ ;  /* 0x0000001f22227819 */ /* 0x000fe200000006ff */
[----:B------:R-:W-:Y:S01]  /*5ab0*/  BSSY B1, `(.L_x_125) ;  /* 0x0000004000017945 */ /* 0x000fe20003800000 */
[----:B-1----:R-:W-:-:S04]  /*5ac0*/  LEA R5, R3, UR53, 0x3 ;  /* 0x0000003503057c11 */ /* 0x002fc8000f8e18ff */
[----:B------:R-:W1:Y:S02]  /*5ad0*/  SYNCS.PHASECHK.TRANS64.TRYWAIT P4, [R5+URZ+0x40], R34 ;  /* 0x00004022050075a7 */ /* 0x000e64000808017f */
[----:B-1----:R-:W-:Y:S05]  /*5ae0*/  @!P4 BRA `(.L_x_126) ;  /* 0x000000400034c947 */ /* 0x002fea0003800000 */
.L_x_240:
[----:B------:R-:W-:Y:S05]  /*5af0*/  BSYNC B1 ;  /* 0x0000000000017941 */ /* 0x000fea0003800000 */
.L_x_125:
[----:B------:R-:W-:Y:S05]  /*5b00*/  @P2 BRA `(.L_x_123) ;  /* 0x0000000000942947 */ /* 0x000fea0003800000 */
[----:B------:R-:W-:Y:S01]  /*5b10*/  IMAD R26, R3, 0x2000, R26 ;  /* 0x00002000031a7824 */ /* 0x000fe200078e021a */
[----:B------:R-:W-:Y:S05]  /*5b20*/  WARPSYNC.ALL ;  /* 0x0000000000007948 */ /* 0x000fea0003800000 */
[----:B------:R-:W-:Y:S01]  /*5b30*/  IMAD R3, R153, 0x2, R26 ;  /* 0x0000000299037824 */ /* 0x000fe200078e021a */
[----:B-1----:R-:W1:Y:S04]  /*5b40*/  LDSM.16.M88.4 R4, [R26] ;  /* 0x000000001a04783b */ /* 0x002e680000000200 */
[----:B------:R-:W2:Y:S01]  /*5b50*/  LDSM.16.M88.4 R36, [R3] ;  /* 0x000000000324783b */ /* 0x000ea20000000200 */
[C---:B-1----:R-:W-:Y:S01]  /*5b60*/  IMAD.U32 R8, R4.reuse, 0x10000, RZ ;  /* 0x0001000004087824 */ /* 0x042fe200078e00ff */
[----:B------:R-:W-:Y:S01]  /*5b70*/  LOP3.LUT R4, R4, 0xffff0000, RZ, 0xc0, !PT ;  /* 0xffff000004047812 */ /* 0x000fe200078ec0ff */
[----:B------:R-:W-:Y:S01]  /*5b80*/  IMAD.U32 R20, R6, 0x10000, RZ ;  /* 0x0001000006147824 */ /* 0x000fe200078e00ff */
[----:B------:R-:W-:Y:S01]  /*5b90*/  LOP3.LUT R14, R5, 0xffff0000, RZ, 0xc0, !PT ;  /* 0xffff0000050e7812 */ /* 0x000fe200078ec0ff */
[----:B--2---:R-:W-:Y:S01]  /*5ba0*/  IMAD.U32 R40, R38, 0x10000, RZ ;  /* 0x0001000026287824 */ /* 0x004fe200078e00ff */
[----:B------:R-:W-:Y:S01]  /*5bb0*/  SHF.L.U32 R26, R36, 0x10, RZ ;  /* 0x00000010241a7819 */ /* 0x000fe200000006ff */
        /* <DEDUP_REMOVED lines=26> */
.L_x_123:
[----:B------:R-:W-:Y:S05]  /*5d60*/  BSYNC B0 ;  /* 0x0000000000007941 */ /* 0x000fea0003800000 */
.L_x_122:
        /* <DEDUP_REMOVED lines=22> */
[----:B-1----:R-:W-:Y:S02]  /*5ed0*/  F2FP.BF16.F32.PACK_AB R4, R28, R25 ;  /* 0x000000191c04723e */ /* 0x002fe400000010ff */
        /* <DEDUP_REMOVED lines=22> */
.L_x_128:
[----:B------:R-:W-:Y:S05]  /*6040*/  BSYNC B0 ;  /* 0x0000000000007941 */ /* 0x000fea0003800000 */
.L_x_127:
[----:B------:R-:W-:Y:S06]  /*6050*/  BAR.SYNC.DEFER_BLOCKING 0x1, 0x100 ;  /* 0x0044000000007b1d */ /* 0x000fec0000010000 */
[----:B------:R-:W-:Y:S04]  /*6060*/  BSSY B0, `(.L_x_129) ;  /* 0x0000009000007945 */ /* 0x000fe80003800000 */
[----:B------:R-:W-:Y:S05]  /*6070*/  @!P3 BRA `(.L_x_130) ;  /* 0x00000000001cb947 */ /* 0x000fea0003800000 */
[----:B------:R-:W-:-:S13]  /*6080*/  ISETP.NE.AND P0, PT, R157, 0x3, PT ;  /* 0x000000039d00780c */ /* 0x000fda0003f05270 */
[----:B------:R-:W-:Y:S05]  /*6090*/  @!P0 BRA `(.L_x_131) ;  /* 0x0000000000048947 */ /* 0x000fea0003800000 */
[----:B------:R-:W-:Y:S01]  /*60a0*/  BPT.TRAP 0x1 ;  /* 0x000000040000795c */ /* 0x000fe20000300000 */
.L_x_131:
[----:B------:R-:W-:-:S04]  /*60b0*/  ULEA UR4, UR36, UR53, 0x3 ;  /* 0x0000003524047291 */ /* 0x000fc8000f8e183f */
[----:B------:R-:W-:-:S04]  /*60c0*/  UIADD3 UR4, UR4, 0x60, URZ ;  /* 0x0000006004047890 */ /* 0x000fc8000fffe03f */
[----:B------:R-:W-:-:S09]  /*60d0*/  UPRMT UR4, UR52, 0x654, UR4 ;  /* 0x0000065434047896 */ /* 0x000fd20008000004 */
[----:B------:R-:W-:Y:S03]  /*60e0*/  SYNCS.ARRIVE.TRANS64.RED.A1T0 RZ, [UR4], RZ ;  /* 0x000000ffffff79a7 */ /* 0x000fe60008100404 */
.L_x_130:
[----:B------:R-:W-:Y:S05]  /*60f0*/  BSYNC B0 ;  /* 0x0000000000007941 */ /* 0x000fea0003800000 */
.L_x_129:
[----:B------:R-:W-:Y:S01]  /*6100*/  IADD3 R16, P0, R16, UR46, RZ ;  /* 0x0000002e10107c10 */ /* 0x000fe2000ff1e0ff */
[----:B------:R-:W-:Y:S01]  /*6110*/  ULDC.64 UR4, c[0x0][0x8f8] ;  /* 0x00023e0000047ab9 */ /* 0x000fe20000000a00 */
[----:B------:R-:W-:Y:S01]  /*6120*/  UIADD3 UR36, UR36, 0x1, URZ ;  /* 0x0000000124247890 */ /* 0x000fe2000fffe03f */
[----:B------:R-:W-:Y:S01]  /*6130*/  PRMT R3, RZ, 0x7610, R3 ;  /* 0x00007610ff037816 */ /* 0x000fe20000000003 */
[----:B------:R-:W-:Y:S01]  /*6140*/  UMOV UR43, 0xffffffff ;  /* 0xffffffff002b7882 */ /* 0x000fe20000000000 */
[----:B------:R-:W-:Y:S01]  /*6150*/  IADD3.X R17, R17, UR39, RZ, P0, !PT ;  /* 0x0000002711117c10 */ /* 0x000fe200087fe4ff */
[----:B------:R-:W-:Y:S01]  /*6160*/  UISETP.NE.AND UP0, UPT, UR36, 0x4, UPT ;  /* 0x000000042400788c */ /* 0x000fe2000bf05270 */
[----:B------:R-:W-:Y:S01]  /*6170*/  ISETP.GE.U32.AND P0, PT, R16, UR4, PT ;  /* 0x0000000410007c0c */ /* 0x000fe2000bf06070 */
[----:B------:R-:W-:Y:S02]  /*6180*/  IMAD.MOV.U32 R23, RZ, RZ, -0x1 ;  /* 0xffffffffff177424 */ /* 0x000fe400078e00ff */
[----:B------:R-:W-:Y:S01]  /*6190*/  USEL UR36, UR36, URZ, UP0 ;  /* 0x0000003f24247287 */ /* 0x000fe20008000000 */
[----:B------:R-:W-:Y:S01]  /*61a0*/  ISETP.GE.U32.AND.EX P0, PT, R17, UR5, PT, P0 ;  /* 0x0000000511007c0c */ /* 0x000fe2000bf06100 */
[----:B------:R-:W-:-:S12]  /*61b0*/  IMAD.MOV.U32 R156, RZ, RZ, -0x1 ;  /* 0xffffffffff9c7424 */ /* 0x000fd800078e00ff */
[----:B------:R-:W-:Y:S05]  /*61c0*/  @P0 BRA `(.L_x_132) ;  /* 0x0000000400600947 */ /* 0x000fea0003800000 */
[----:B------:R-:W2:Y:S01]  /*61d0*/  LDC.64 R10, c[0x0][0x8d0] ;  /* 0x00023400ff0a7b82 */ /* 0x000ea20000000a00 */
[----:B------:R-:W3:Y:S01]  /*61e0*/  S2R R23, SR_CTAID.X ;  /* 0x0000000000177919 */ /* 0x000ee20000002500 */
[----:B------:R-:W-:Y:S02]  /*61f0*/  IMAD.MOV.U32 R8, RZ, RZ, R16 ;  /* 0x000000ffff087224 */ /* 0x000fe400078e0010 */
[----:B------:R-:W-:-:S04]  /*6200*/  IMAD.MOV.U32 R9, RZ, RZ, R17 ;  /* 0x000000ffff097224 */ /* 0x000fc800078e0011 */
[----:B-1----:R-:W1:Y:S08]  /*6210*/  LDC R12, c[0x0][0x8d8] ;  /* 0x00023600ff0c7b82 */ /* 0x002e700000000800 */
[----:B------:R-:W4:Y:S01]  /*6220*/  LDC.64 R14, c[0x0][0x8c8] ;  /* 0x00023200ff0e7b82 */ /* 0x000f220000000a00 */
[----:B--2---:R-:W-:-:S04]  /*6230*/  ISETP.NE.U32.AND P0, PT, R10, RZ, PT ;  /* 0x000000ff0a00720c */ /* 0x004fc80003f05070 */
[----:B------:R-:W-:-:S13]  /*6240*/  ISETP.NE.AND.EX P0, PT, R11, RZ, PT, P0 ;  /* 0x000000ff0b00720c */ /* 0x000fda0003f05300 */
[----:B-1-34-:R-:W-:Y:S05]  /*6250*/  @!P0 BRA `(.L_x_133) ;  /* 0x0000000000288947 */ /* 0x01afea0003800000 */
[----:B------:R-:W1:Y:S02]  /*6260*/  LDC R3, c[0x0][0x8dc] ;  /* 0x00023700ff037b82 */ /* 0x000e640000000800 */
[----:B-1----:R-:W-:-:S04]  /*6270*/  IADD3 R3, P0, R16, R3, RZ ;  /* 0x0000000310037210 */ /* 0x002fc80007f1e0ff */
[----:B------:R-:W-:-:S05]  /*6280*/  IADD3.X R13, RZ, R17, RZ, P0, !PT ;  /* 0x00000011ff0d7210 */ /* 0x000fca00007fe4ff */
[----:B------:R-:W-:-:S04]  /*6290*/  IMAD.WIDE.U32 R4, R13, R10, RZ ;  /* 0x0000000a0d047225 */ /* 0x000fc800078e00ff */
[----:B------:R-:W-:-:S04]  /*62a0*/  IMAD.WIDE.U32 R6, P0, R3, R11, R4 ;  /* 0x0000000b03067225 */ /* 0x000fc80007800004 */
[----:B------:R-:W-:-:S04]  /*62b0*/  IMAD.WIDE.U32 R4, R3, R10, RZ ;  /* 0x0000000a03047225 */ /* 0x000fc800078e00ff */
[----:B------:R-:W-:Y:S01]  /*62c0*/  IMAD.X R9, RZ, RZ, RZ, P0 ;  /* 0x000000ffff097224 */ /* 0x000fe200000e06ff */
[----:B------:R-:W-:Y:S01]  /*62d0*/  IADD3 RZ, P0, R5, R6, RZ ;  /* 0x0000000605ff7210 */ /* 0x000fe20007f1e0ff */
[----:B------:R-:W-:-:S04]  /*62e0*/  IMAD.MOV.U32 R8, RZ, RZ, R7 ;  /* 0x000000ffff087224 */ /* 0x000fc800078e0007 */
[----:B------:R-:W-:-:S08]  /*62f0*/  IMAD.WIDE.U32.X R8, R13, R11, R8, P0 ;  /* 0x0000000b0d087225 */ /* 0x000fd000000e0408 */
.L_x_133:
[----:B------:R-:W1:Y:S01]  /*6300*/  S2R R13, SR_CTAID.Y ;  /* 0x00000000000d7919 */ /* 0x000e620000002600 */
[-CC-:B------:R-:W-:Y:S01]  /*6310*/  SHF.R.U64 R31, R8, R12.reuse, R9.reuse ;  /* 0x0000000c081f7219 */ /* 0x180fe20000001209 */
[----:B------:R-:W2:Y:S01]  /*6320*/  LDC.64 R20, c[0x0][0x8e8] ;  /* 0x00023a00ff147b82 */ /* 0x000ea20000000a00 */
[----:B------:R-:W-:Y:S01]  /*6330*/  SHF.R.U32.HI R3, RZ, R12, R9 ;  /* 0x0000000cff037219 */ /* 0x000fe20000011609 */
[----:B------:R-:W-:Y:S01]  /*6340*/  ULDC UR4, c[0x0][0x150] ;  /* 0x0000540000047ab9 */ /* 0x000fe20000000800 */
[----:B------:R-:W-:Y:S02]  /*6350*/  IADD3 R7, P0, RZ, -R31, RZ ;  /* 0x8000001fff077210 */ /* 0x000fe40007f1e0ff */
[----:B------:R-:W-:-:S03]  /*6360*/  I2FP.F32.U32 R9, R23 ;  /* 0x0000001700097245 */ /* 0x000fc60000201000 */
[----:B------:R-:W3:Y:S01]  /*6370*/  LDC R8, c[0x0][0x8c0] ;  /* 0x00023000ff087b82 */ /* 0x000ee20000000800 */
[----:B------:R-:W-:Y:S02]  /*6380*/  IMAD.X R3, RZ, RZ, ~R3, P0 ;  /* 0x000000ffff037224 */ /* 0x000fe400000e0e03 */
[----:B------:R-:W-:Y:S01]  /*6390*/  FMUL R9, R9, UR4 ;  /* 0x0000000409097c20 */ /* 0x000fe20008400000 */
[----:B------:R-:W-:Y:S01]  /*63a0*/  IMAD.WIDE.U32 R4, R7, R14, R16 ;  /* 0x0000000e07047225 */ /* 0x000fe200078e0010 */
[----:B------:R-:W-:-:S03]  /*63b0*/  ULDC UR4, c[0x0][0x154] ;  /* 0x0000550000047ab9 */ /* 0x000fc60000000800 */
[----:B------:R-:W-:Y:S01]  /*63c0*/  IMAD R6, R3, R14, RZ ;  /* 0x0000000e03067224 */ /* 0x000fe200078e02ff */
[----:B------:R-:W4:Y:S01]  /*63d0*/  LDC R11, c[0x0][0x900] ;  /* 0x00024000ff0b7b82 */ /* 0x000f220000000800 */
[----:B------:R-:W5:Y:S02]  /*63e0*/  F2I.U32.TRUNC.NTZ R9, R9 ;  /* 0x0000000900097305 */ /* 0x000f64000020f000 */
[----:B------:R-:W-:-:S04]  /*63f0*/  IMAD R3, R7, R15, R6 ;  /* 0x0000000f07037224 */ /* 0x000fc800078e0206 */
[----:B------:R-:W-:Y:S01]  /*6400*/  IMAD.IADD R3, R5, 0x1, R3 ;  /* 0x0000000105037824 */ /* 0x000fe200078e0203 */
[----:B------:R-:W4:Y:S01]  /*6410*/  LDC R14, c[0x0][0x8b0] ;  /* 0x00022c00ff0e7b82 */ /* 0x000f220000000800 */
[----:B--2---:R-:W-:-:S04]  /*6420*/  ISETP.NE.U32.AND P0, PT, R20, RZ, PT ;  /* 0x000000ff1400720c */ /* 0x004fc80003f05070 */
[----:B------:R-:W-:-:S03]  /*6430*/  ISETP.NE.AND.EX P0, PT, R21, RZ, PT, P0 ;  /* 0x000000ff1500720c */ /* 0x000fc60003f05300 */
[----:B------:R-:W2:Y:S01]  /*6440*/  LDC R6, c[0x0][0x144] ;  /* 0x00005100ff067b82 */ /* 0x000ea20000000800 */
[-C--:B---3--:R-:W-:Y:S01]  /*6450*/  SHF.R.U64 R12, R4, R8.reuse, R3 ;  /* 0x00000008040c7219 */ /* 0x088fe20000001203 */
[----:B-----5:R-:W-:Y:S01]  /*6460*/  IMAD.MOV R9, RZ, RZ, -R9 ;  /* 0x000000ffff097224 */ /* 0x020fe200078e0a09 */
[----:B-1----:R-:W-:Y:S02]  /*6470*/  I2FP.F32.U32 R4, R13 ;  /* 0x0000000d00047245 */ /* 0x002fe40000201000 */
[----:B------:R-:W-:-:S03]  /*6480*/  SHF.R.U32.HI R3, RZ, R8, R3 ;  /* 0x00000008ff037219 */ /* 0x000fc60000011603 */
[----:B------:R-:W1:Y:S01]  /*6490*/  LDC R24, c[0x0][0x148] ;  /* 0x00005200ff187b82 */ /* 0x000e620000000800 */
[----:B------:R-:W-:Y:S01]  /*64a0*/  FMUL R7, R4, UR4 ;  /* 0x0000000404077c20 */ /* 0x000fe20008400000 */
[----:B------:R-:W-:Y:S01]  /*64b0*/  IMAD.MOV.U32 R4, RZ, RZ, -0x1 ;  /* 0xffffffffff047424 */ /* 0x000fe200078e00ff */
[-C--:B----4-:R-:W-:Y:S02]  /*64c0*/  SHF.L.U32 R29, R0, R11.reuse, RZ ;  /* 0x0000000b001d7219 */ /* 0x090fe400000006ff */
[----:B------:R3:W4:Y:S02]  /*64d0*/  F2I.U32.TRUNC.NTZ R15, R7 ;  /* 0x00000007000f7305 */ /* 0x000724000020f000 */
[----:B------:R-:W-:Y:S01]  /*64e0*/  SHF.L.U32 R4, R4, R11, RZ ;  /* 0x0000000b04047219 */ /* 0x000fe200000006ff */
[----:B------:R-:W1:Y:S01]  /*64f0*/  LDC R25, c[0x0][0x8a8] ;  /* 0x00022a00ff197b82 */ /* 0x000e620000000800 */
[-CC-:B------:R-:W-:Y:S02]  /*6500*/  SHF.R.U64 R10, R12, R14.reuse, R3.reuse ;  /* 0x0000000e0c0a7219 */ /* 0x180fe40000001203 */
[----:B------:R-:W-:-:S04]  /*6510*/  SHF.R.U32.HI R3, RZ, R14, R3 ;  /* 0x0000000eff037219 */ /* 0x000fc80000011603 */
[----:B------:R-:W-:Y:S01]  /*6520*/  SHF.R.U64 R14, R10, R11, R3 ;  /* 0x0000000b0a0e7219 */ /* 0x000fe20000001203 */
[----:B------:R-:W1:Y:S01]  /*6530*/  LDC R27, c[0x0][0x8f0] ;  /* 0x00023c00ff1b7b82 */ /* 0x000e620000000800 */
[----:B--2---:R-:W-:Y:S01]  /*6540*/  IMAD R26, R6, R9, R23 ;  /* 0x00000009061a7224 */ /* 0x004fe200078e0217 */
[----:B------:R-:W-:Y:S02]  /*6550*/  LOP3.LUT R23, RZ, R4, RZ, 0x33, !PT ;  /* 0x00000004ff177212 */ /* 0x000fe400078e33ff */
[----:B------:R-:W-:Y:S01]  /*6560*/  SHF.R.U32.HI R5, RZ, R11, R3 ;  /* 0x0000000bff057219 */ /* 0x000fe20000011603 */
[----:B------:R-:W-:-:S03]  /*6570*/  IMAD.MOV.U32 R4, RZ, RZ, R14 ;  /* 0x000000ffff047224 */ /* 0x000fc600078e000e */
[----:B------:R-:W2:Y:S08]  /*6580*/  LDC R28, c[0x0][0x8e0] ;  /* 0x00023800ff1c7b82 */ /* 0x000eb00000000800 */
[----:B------:R-:W1:Y:S01]  /*6590*/  LDC R30, c[0x0][0x8b8] ;  /* 0x00022e00ff1e7b82 */ /* 0x000e620000000800 */
[----:B---34-:R-:W-:Y:S05]  /*65a0*/  @!P0 BRA `(.L_x_134) ;  /* 0x0000000000288947 */ /* 0x018fea0003800000 */
[----:B------:R-:W3:Y:S02]  /*65b0*/  LDC R3, c[0x0][0x8f4] ;  /* 0x00023d00ff037b82 */ /* 0x000ee40000000800 */
[----:B---3--:R-:W-:-:S04]  /*65c0*/  IADD3 R3, P0, R14, R3, RZ ;  /* 0x000000030e037210 */ /* 0x008fc80007f1e0ff */
        /* <DEDUP_REMOVED lines=8> */
.L_x_134:
[----:B------:R-:W-:Y:S01]  /*6650*/  ISETP.NE.AND P0, PT, R2, 0x1, PT ;  /* 0x000000010200780c */ /* 0x000fe20003f05270 */
[----:B------:R-:W-:Y:S01]  /*6660*/  IMAD.MOV R15, RZ, RZ, -R15 ;  /* 0x000000ffff0f7224 */ /* 0x000fe200078e0a0f */
[----:B-1----:R-:W-:Y:S01]  /*6670*/  SHF.R.U64 R0, R4, R27, R5 ;  /* 0x0000001b04007219 */ /* 0x002fe20000001205 */
[----:B------:R-:W-:Y:S01]  /*6680*/  VIADD R5, R25, 0xffffffff ;  /* 0xffffffff19057836 */ /* 0x000fe20000000000 */
[----:B------:R-:W-:Y:S02]  /*6690*/  LOP3.LUT R23, R10, R23, RZ, 0xc0, !PT ;  /* 0x000000170a177212 */ /* 0x000fe400078ec0ff */
[----:B------:R-:W-:Y:S01]  /*66a0*/  R2UR UR43, R31 ;  /* 0x000000001f2b72ca */ /* 0x000fe200000e0000 */
[----:B------:R-:W-:Y:S01]  /*66b0*/  IMAD.MOV R3, RZ, RZ, -R0 ;  /* 0x000000ffff037224 */ /* 0x000fe200078e0a00 */
[----:B------:R-:W-:Y:S01]  /*66c0*/  LOP3.LUT R5, R12, R5, RZ, 0xc0, !PT ;  /* 0x000000050c057212 */ /* 0x000fe200078ec0ff */
[----:B------:R-:W-:Y:S02]  /*66d0*/  IMAD R23, R29, R0, R23 ;  /* 0x000000001d177224 */ /* 0x000fe400078e0217 */
[----:B--2---:R-:W-:-:S02]  /*66e0*/  IMAD R0, R3, R28, R14 ;  /* 0x0000001c03007224 */ /* 0x004fc400078e020e */
[----:B------:R-:W-:Y:S02]  /*66f0*/  @P0 IMAD R26, R24, R15, R13 ;  /* 0x0000000f181a0224 */ /* 0x000fe400078e020d */
[----:B------:R-:W-:Y:S02]  /*6700*/  IMAD R0, R0, R25, R5 ;  /* 0x0000001900007224 */ /* 0x000fe400078e0205 */
[----:B------:R-:W-:Y:S02]  /*6710*/  IMAD R23, R23, R30, R26 ;  /* 0x0000001e17177224 */ /* 0x000fe400078e021a */
[----:B------:R-:W-:-:S03]  /*6720*/  IMAD.MOV.U32 R3, RZ, RZ, 0x1 ;  /* 0x00000001ff037424 */ /* 0x000fc600078e00ff */
[----:B------:R-:W-:Y:S02]  /*6730*/  SEL R156, R0, R23, !P0 ;  /* 0x00000017009c7207 */ /* 0x000fe40004000000 */
[----:B------:R-:W-:-:S07]  /*6740*/  SEL R23, R23, R0, !P0 ;  /* 0x0000000017177207 */ /* 0x000fce0004000000 */
.L_x_132:
[----:B------:R-:W-:Y:S01]  /*6750*/  UIADD3 UR50, UR51, UR50, URZ ;  /* 0x0000003233327290 */ /* 0x000fe2000fffe03f */
[----:B------:R-:W-:Y:S01]  /*6760*/  LOP3.LUT P0, RZ, R3, 0xff, RZ, 0xc0, !PT ;  /* 0x000000ff03ff7812 */ /* 0x000fe2000780c0ff */
[----:B------:R-:W-:Y:S02]  /*6770*/  UIADD3 UR44, UR44, 0x8, URZ ;  /* 0x000000082c2c7890 */ /* 0x000fe4000fffe03f */
[----:B------:R-:W-:Y:S02]  /*6780*/  USHF.R.U32.HI UR4, URZ, 0x2, UR50 ;  /* 0x000000023f047899 */ /* 0x000fe40008011632 */
[----:B------:R-:W-:Y:S02]  /*6790*/  UISETP.GT.U32.AND UP0, UPT, UR50, 0x3, UPT ;  /* 0x000000033200788c */ /* 0x000fe4000bf04070 */
[----:B------:R-:W-:Y:S02]  /*67a0*/  ULOP3.LUT UR4, UR4, 0x1, URZ, 0xc0, !UPT ;  /* 0x0000000104047892 */ /* 0x000fe4000f8ec03f */
[----:B------:R-:W-:-:S02]  /*67b0*/  UISETP.LT.U32.AND UP1, UPT, UR51, 0x4, UP0 ;  /* 0x000000043300788c */ /* 0x000fc40008721070 */
[----:B------:R-:W-:Y:S02]  /*67c0*/  UISETP.NE.U32.AND UP2, UPT, UR4, 0x1, UPT ;  /* 0x000000010400788c */ /* 0x000fe4000bf45070 */
[----:B------:R-:W-:Y:S02]  /*67d0*/  USEL UR5, URZ, 0x1, !UP1 ;  /* 0x000000013f057887 */ /* 0x000fe4000c800000 */
[----:B------:R-:W-:Y:S02]  /*67e0*/  UISETP.GT.U32.AND UP0, UPT, UR51, 0x3, !UP2 ;  /* 0x000000033300788c */ /* 0x000fe4000d704070 */
[----:B------:R-:W-:Y:S02]  /*67f0*/  ULOP3.LUT UR50, UR50, 0x3, URZ, 0xc0, !UPT ;  /* 0x0000000332327892 */ /* 0x000fe4000f8ec03f */
[----:B------:R-:W-:-:S04]  /*6800*/  USEL UR4, URZ, 0x1, !UP0 ;  /* 0x000000013f047887 */ /* 0x000fc8000c000000 */
[----:B------:R-:W-:Y:S01]  /*6810*/  ULOP3.LUT UR45, UR4, UR45, UR5, 0x96, !UPT ;  /* 0x0000002d042d7292 */ /* 0x000fe2000f8e9605 */
[----:B------:R-:W-:Y:S11]  /*6820*/  @P0 BRA `(.L_x_135) ;  /* 0xffffffac00080947 */ /* 0x000ff6000383ffff */
[----:B------:R-:W-:-:S13]  /*6830*/  PLOP3.LUT P0, PT, PT, PT, PT, 0x8, 0x0 ;  /* 0x000000000000781c */ /* 0x000fda0003f0e170 */
.L_x_17:
[----:B------:R-:W-:Y:S05]  /*6840*/  @P0 BRA `(.L_x_9) ;  /* 0x0000003000180947 */ /* 0x000fea0003800000 */
[----:B------:R-:W-:Y:S01]  /*6850*/  ULDC.64 UR6, c[0x0][0x588] ;  /* 0x0001620000067ab9 */ /* 0x000fe20000000a00 */
[----:B------:R-:W-:Y:S01]  /*6860*/  ISETP.NE.AND.EX P1, PT, R163, RZ, PT, P1 ;  /* 0x000000ffa300720c */ /* 0x000fe20003f25310 */
[----:B------:R-:W-:-:S04]  /*6870*/  DEPBAR.LE SB0, 0x0 ;  /* 0x000080000000791a */ /* 0x000fc80000000000 */
[----:B------:R-:W-:Y:S01]  /*6880*/  ISETP.NE.U32.AND P0, PT, RZ, UR6, PT ;  /* 0x00000006ff007c0c */ /* 0x000fe2000bf05070 */
[----:B------:R-:W-:Y:S03]  /*6890*/  BSSY B0, `(.L_x_136) ;  /* 0x0000014000007945 */ /* 0x000fe60003800000 */
[----:B------:R-:W-:-:S13]  /*68a0*/  ISETP.NE.AND.EX P0, PT, RZ, UR7, PT, P0 ;  /* 0x00000007ff007c0c */ /* 0x000fda000bf05300 */
[----:B------:R-:W-:Y:S05]  /*68b0*/  @P0 BRA P1, `(.L_x_137) ;  /* 0x0000000000440947 */ /* 0x000fea0000800000 */
[----:B------:R-:W-:-:S04]  /*68c0*/  ISETP.NE.U32.AND P0, PT, R161, RZ, PT ;  /* 0x000000ffa100720c */ /* 0x000fc80003f05070 */
[----:B------:R-:W-:-:S13]  /*68d0*/  ISETP.NE.AND.EX P0, PT, R163, RZ, PT, P0 ;  /* 0x000000ffa300720c */ /* 0x000fda0003f05300 */
[----:B------:R-:W-:Y:S05]  /*68e0*/  @!P0 BRA `(.L_x_138) ;  /* 0x00000000002c8947 */ /* 0x000fea0003800000 */
[----:B------:R-:W-:-:S13]  /*68f0*/  LOP3.LUT P0, RZ, R152, 0xff, RZ, 0xc0, !PT ;  /* 0x000000ff98ff7812 */ /* 0x000fda000780c0ff */
[----:B------:R-:W-:Y:S05]  /*6900*/  @!P0 BRA `(.L_x_139) ;  /* 0x0000000000108947 */ /* 0x000fea0003800000 */
[----:B-----5:R-:W-:-:S13]  /*6910*/  FSETP.NEU.AND P0, PT, R155, RZ, PT ;  /* 0x000000ff9b00720b */ /* 0x020fda0003f0d000 */
[----:B------:R-:W-:Y:S05]  /*6920*/  @!P0 BREAK B0 ;  /* 0x0000000000008942 */ /* 0x000fea0003800000 */
[----:B------:R-:W-:Y:S05]  /*6930*/  @P0 BRA `(.L_x_137) ;  /* 0x0000000000240947 */ /* 0x000fea0003800000 */
[----:B------:R-:W-:Y:S05]  /*6940*/  BRA `(.L_x_9) ;  /* 0x0000002c00d87947 */ /* 0x000fea0003800000 */
.L_x_139:
[----:B------:R-:W-:-:S04]  /*6950*/  ISETP.NE.U32.AND P0, PT, RZ, UR6, PT ;  /* 0x00000006ff007c0c */ /* 0x000fc8000bf05070 */
[----:B------:R-:W-:-:S13]  /*6960*/  ISETP.NE.AND.EX P0, PT, RZ, UR7, PT, P0 ;  /* 0x00000007ff007c0c */ /* 0x000fda000bf05300 */
[----:B------:R-:W-:Y:S05]  /*6970*/  @!P0 BREAK B0 ;  /* 0x0000000000008942 */ /* 0x000fea0003800000 */
[----:B------:R-:W-:Y:S05]  /*6980*/  @P0 BRA `(.L_x_137) ;  /* 0x0000000000100947 */ /* 0x000fea0003800000 */
[----:B------:R-:W-:Y:S05]  /*6990*/  BRA `(.L_x_9) ;  /* 0x0000002c00c47947 */ /* 0x000fea0003800000 */
.L_x_138:
[----:B-----5:R-:W-:-:S13]  /*69a0*/  FSETP.NEU.AND P0, PT, R155, RZ, PT ;  /* 0x000000ff9b00720b */ /* 0x020fda0003f0d000 */
[----:B------:R-:W-:Y:S05]  /*69b0*/  @!P0 BREAK B0 ;  /* 0x0000000000008942 */ /* 0x000fea0003800000 */
[----:B------:R-:W-:Y:S05]  /*69c0*/  @!P0 BRA `(.L_x_9) ;  /* 0x0000002c00b88947 */ /* 0x000fea0003800000 */
.L_x_137:
[----:B------:R-:W-:Y:S05]  /*69d0*/  BSYNC B0 ;  /* 0x0000000000007941 */ /* 0x000fea0003800000 */
.L_x_136:
[----:B------:R-:W-:-:S04]  /*69e0*/  LOP3.LUT R19, R19, 0x1, RZ, 0xfc, !PT ;  /* 0x0000000113137812 */ /* 0x000fc800078efcff */
[----:B------:R-:W-:-:S13]  /*69f0*/  ISETP.NE.AND P0, PT, R19, 0x3, PT ;  /* 0x000000031300780c */ /* 0x000fda0003f05270 */
[----:B------:R-:W-:Y:S05]  /*6a00*/  @!P0 BRA `(.L_x_140) ;  /* 0x0000000000048947 */ /* 0x000fea0003800000 */
[----:B------:R-:W-:Y:S01]  /*6a10*/  BPT.TRAP 0x1 ;  /* 0x000000040000795c */ /* 0x000fe20000300000 */
.L_x_140:
[----:B------:R-:W3:Y:S01]  /*6a20*/  S2UR UR5, SR_CgaCtaId ;  /* 0x00000000000579c3 */ /* 0x000ee20000008800 */
[----:B------:R-:W-:Y:S02]  /*6a30*/  UMOV UR4, 0x400 ;  /* 0x0000040000047882 */ /* 0x000fe40000000000 */
[----:B---3--:R-:W-:-:S04]  /*6a40*/  ULEA UR4, UR5, UR4, 0x18 ;  /* 0x0000000405047291 */ /* 0x008fc8000f8ec03f */
[----:B------:R-:W-:-:S04]  /*6a50*/  ULEA UR4, UR36, UR4, 0x3 ;  /* 0x0000000424047291 */ /* 0x000fc8000f8e183f */
[----:B------:R-:W-:-:S04]  /*6a60*/  UIADD3 UR4, UR4, 0x60, URZ ;  /* 0x0000006004047890 */ /* 0x000fc8000fffe03f */
[----:B------:R-:W-:-:S09]  /*6a70*/  UPRMT UR4, UR5, 0x654, UR4 ;  /* 0x0000065405047896 */ /* 0x000fd20008000004 */
[----:B------:R-:W-:Y:S01]  /*6a80*/  SYNCS.ARRIVE.TRANS64.RED.A1T0 RZ, [UR4], RZ ;  /* 0x000000ffffff79a7 */ /* 0x000fe20008100404 */
[----:B------:R-:W-:Y:S05]  /*6a90*/  BRA `(.L_x_9) ;  /* 0x0000002c00847947 */ /* 0x000fea0003800000 */
.L_x_8:
[----:B------:R-:W-:Y:S01]  /*6aa0*/  ULDC.64 UR4, c[0x0][0x8f8] ;  /* 0x00023e0000047ab9 */ /* 0x000fe20000000a00 */
[----:B------:R-:W-:Y:S01]  /*6ab0*/  PRMT R11, RZ, 0x7610, R11 ;  /* 0x00007610ff0b7816 */ /* 0x000fe2000000000b */
[----:B------:R-:W-:Y:S01]  /*6ac0*/  IMAD.MOV.U32 R7, RZ, RZ, -0x1 ;  /* 0xffffffffff077424 */ /* 0x000fe200078e00ff */
[----:B------:R-:W-:Y:S01]  /*6ad0*/  ISETP.GE.U32.AND P0, PT, R16, UR4, PT ;  /* 0x0000000410007c0c */ /* 0x000fe2000bf06070 */
[----:B------:R-:W-:Y:S01]  /*6ae0*/  IMAD.MOV.U32 R13, RZ, RZ, -0x1 ;  /* 0xffffffffff0d7424 */ /* 0x000fe200078e00ff */
[----:B------:R-:W-:Y:S02]  /*6af0*/  MOV R6, 0xffffffff ;  /* 0xffffffff00067802 */ /* 0x000fe40000000f00 */
[----:B------:R-:W-:-:S13]  /*6b00*/  ISETP.GE.U32.AND.EX P0, PT, R17, UR5, PT, P0 ;  /* 0x0000000511007c0c */ /* 0x000fda000bf06100 */
        /* <DEDUP_REMOVED lines=19> */
.L_x_142:
[-CC-:B------:R-:W-:Y:S01]  /*6c40*/  SHF.R.U64 R20, R14, R24.reuse, R15.reuse ;  /* 0x000000180e147219 */ /* 0x180fe2000000120f */
[----:B------:R-:W1:Y:S01]  /*6c50*/  LDC R28, c[0x0][0x8c0] ;  /* 0x00023000ff1c7b82 */ /* 0x000e620000000800 */
[----:B------:R-:W-:Y:S01]  /*6c60*/  SHF.R.U32.HI R6, RZ, R24, R15 ;  /* 0x00000018ff067219 */ /* 0x000fe2000001160f */
[----:B------:R-:W-:Y:S01]  /*6c70*/  ULDC UR4, c[0x0][0x150] ;  /* 0x0000540000047ab9 */ /* 0x000fe20000000800 */
[----:B------:R-:W-:Y:S01]  /*6c80*/  IADD3 R9, P0, RZ, -R20, RZ ;  /* 0x80000014ff097210 */ /* 0x000fe20007f1e0ff */
[----:B------:R-:W-:Y:S01]  /*6c90*/  IMAD.MOV.U32 R13, RZ, RZ, -0x1 ;  /* 0xffffffffff0d7424 */ /* 0x000fe200078e00ff */
[----:B------:R-:W-:Y:S02]  /*6ca0*/  I2FP.F32.U32 R11, R8 ;  /* 0x00000008000b7245 */ /* 0x000fe40000201000 */
[----:B------:R-:W-:Y:S01]  /*6cb0*/  IADD3.X R7, RZ, ~R6, RZ, P0, !PT ;  /* 0x80000006ff077210 */ /* 0x000fe200007fe4ff */
[----:B------:R-:W2:Y:S02]  /*6cc0*/  LDC.64 R30, c[0x0][0x8e8] ;  /* 0x00023a00ff1e7b82 */ /* 0x000ea40000000a00 */
[----:B------:R-:W-:Y:S01]  /*6cd0*/  FMUL R11, R11, UR4 ;  /* 0x000000040b0b7c20 */ /* 0x000fe20008400000 */
[----:B------:R-:W-:Y:S01]  /*6ce0*/  ULDC UR4, c[0x0][0x154] ;  /* 0x0000550000047ab9 */ /* 0x000fe20000000800 */
[----:B------:R-:W-:-:S02]  /*6cf0*/  IMAD R12, R7, R26, RZ ;  /* 0x0000001a070c7224 */ /* 0x000fc400078e02ff */
[C---:B------:R-:W-:Y:S02]  /*6d00*/  IMAD.WIDE.U32 R6, R9.reuse, R26, R16 ;  /* 0x0000001a09067225 */ /* 0x040fe400078e0010 */
[----:B------:R-:W3:Y:S01]  /*6d10*/  LDC R24, c[0x0][0x8b0] ;  /* 0x00022c00ff187b82 */ /* 0x000ee20000000800 */
[----:B------:R-:W4:Y:S01]  /*6d20*/  F2I.U32.TRUNC.NTZ R11, R11 ;  /* 0x0000000b000b7305 */ /* 0x000f22000020f000 */
[----:B------:R-:W-:-:S04]  /*6d30*/  IMAD R9, R9, R27, R12 ;  /* 0x0000001b09097224 */ /* 0x000fc800078e020c */
[----:B------:R-:W-:Y:S02]  /*6d40*/  IMAD.IADD R7, R7, 0x1, R9 ;  /* 0x0000000107077824 */ /* 0x000fe400078e0209 */
[----:B------:R-:W5:Y:S03]  /*6d50*/  LDC R9, c[0x0][0x144] ;  /* 0x00005100ff097b82 */ /* 0x000f660000000800 */
[--C-:B-1----:R-:W-:Y:S02]  /*6d60*/  SHF.R.U64 R14, R6, R28, R7.reuse ;  /* 0x0000001c060e7219 */ /* 0x102fe40000001207 */
[----:B------:R-:W-:Y:S02]  /*6d70*/  I2FP.F32.U32 R6, R10 ;  /* 0x0000000a00067245 */ /* 0x000fe40000201000 */
[----:B------:R-:W-:Y:S01]  /*6d80*/  SHF.R.U32.HI R7, RZ, R28, R7 ;  /* 0x0000001cff077219 */ /* 0x000fe20000011607 */
[----:B------:R-:W1:Y:S01]  /*6d90*/  LDC R25, c[0x0][0x148] ;  /* 0x00005200ff197b82 */ /* 0x000e620000000800 */
[----:B--2---:R-:W-:Y:S01]  /*6da0*/  ISETP.NE.U32.AND P0, PT, R30, RZ, PT ;  /* 0x000000ff1e00720c */ /* 0x004fe20003f05070 */
[----:B------:R-:W-:Y:S01]  /*6db0*/  FMUL R12, R6, UR4 ;  /* 0x00000004060c7c20 */ /* 0x000fe20008400000 */
[----:B------:R-:W-:Y:S01]  /*6dc0*/  ULDC UR4, c[0x0][0x900] ;  /* 0x0002400000047ab9 */ /* 0x000fe20000000800 */
[----:B----4-:R-:W-:Y:S01]  /*6dd0*/  IMAD.MOV R11, RZ, RZ, -R11 ;  /* 0x000000ffff0b7224 */ /* 0x010fe200078e0a0b */
[----:B------:R-:W-:-:S02]  /*6de0*/  ISETP.NE.AND.EX P0, PT, R31, RZ, PT, P0 ;  /* 0x000000ff1f00720c */ /* 0x000fc40003f05300 */
[----:B------:R-:W-:Y:S01]  /*6df0*/  SHF.L.U32 R32, R13, UR4, RZ ;  /* 0x000000040d207c19 */ /* 0x000fe200080006ff */
[----:B------:R-:W2:Y:S01]  /*6e00*/  LDC R26, c[0x0][0x8a8] ;  /* 0x00022a00ff1a7b82 */ /* 0x000ea20000000800 */
[-CC-:B---3--:R-:W-:Y:S02]  /*6e10*/  SHF.R.U64 R21, R14, R24.reuse, R7.reuse ;  /* 0x000000180e157219 */ /* 0x188fe40000001207 */
[----:B------:R-:W-:Y:S02]  /*6e20*/  SHF.R.U32.HI R6, RZ, R24, R7 ;  /* 0x00000018ff067219 */ /* 0x000fe40000011607 */
[----:B------:R3:W4:Y:S02]  /*6e30*/  F2I.U32.TRUNC.NTZ R24, R12 ;  /* 0x0000000c00187305 */ /* 0x000724000020f000 */
[--C-:B------:R-:W-:Y:S01]  /*6e40*/  SHF.R.U64 R23, R21, UR4, R6.reuse ;  /* 0x0000000415177c19 */ /* 0x100fe20008001206 */
[----:B------:R-:W1:Y:S01]  /*6e50*/  LDC R27, c[0x0][0x8f0] ;  /* 0x00023c00ff1b7b82 */ /* 0x000e620000000800 */
[----:B------:R-:W-:Y:S01]  /*6e60*/  SHF.R.U32.HI R7, RZ, UR4, R6 ;  /* 0x00000004ff077c19 */ /* 0x000fe20008011606 */
[----:B-----5:R-:W-:-:S02]  /*6e70*/  IMAD R28, R9, R11, R8 ;  /* 0x0000000b091c7224 */ /* 0x020fc400078e0208 */
[----:B------:R-:W-:-:S04]  /*6e80*/  IMAD.MOV.U32 R6, RZ, RZ, R23 ;  /* 0x000000ffff067224 */ /* 0x000fc800078e0017 */
[----:B------:R-:W1:Y:S08]  /*6e90*/  LDC R29, c[0x0][0x8e0] ;  /* 0x00023800ff1d7b82 */ /* 0x000e700000000800 */
[----:B------:R-:W1:Y:S01]  /*6ea0*/  LDC R33, c[0x0][0x8b8] ;  /* 0x00022e00ff217b82 */ /* 0x000e620000000800 */
[----:B---34-:R-:W-:Y:S05]  /*6eb0*/  @!P0 BRA `(.L_x_143) ;  /* 0x0000000000288947 */ /* 0x018fea0003800000 */
[----:B------:R-:W3:Y:S02]  /*6ec0*/  LDC R6, c[0x0][0x8f4] ;  /* 0x00023d00ff067b82 */ /* 0x000ee40000000800 */
[----:B---3--:R-:W-:-:S05]  /*6ed0*/  IADD3 R11, P0, R23, R6, RZ ;  /* 0x00000006170b7210 */ /* 0x008fca0007f1e0ff */
[----:B------:R-:W-:-:S04]  /*6ee0*/  IMAD.X R15, RZ, RZ, R7, P0 ;  /* 0x000000ffff0f7224 */ /* 0x000fc800000e0607 */
[----:B------:R-:W-:-:S04]  /*6ef0*/  IMAD.WIDE.U32 R6, R15, R30, RZ ;  /* 0x0000001e0f067225 */ /* 0x000fc800078e00ff */
[----:B------:R-:W-:-:S04]  /*6f00*/  IMAD.WIDE.U32 R8, P0, R11, R31, R6 ;  /* 0x0000001f0b087225 */ /* 0x000fc80007800006 */
[----:B------:R-:W-:Y:S01]  /*6f10*/  IMAD.WIDE.U32 R6, R11, R30, RZ ;  /* 0x0000001e0b067225 */ /* 0x000fe200078e00ff */
[----:B------:R-:W-:-:S03]  /*6f20*/  MOV R12, R9 ;  /* 0x00000009000c7202 */ /* 0x000fc60000000f00 */
[----:B------:R-:W-:Y:S01]  /*6f30*/  IMAD.X R13, RZ, RZ, RZ, P0 ;  /* 0x000000ffff0d7224 */ /* 0x000fe200000e06ff */
[----:B------:R-:W-:-:S05]  /*6f40*/  IADD3 RZ, P0, R7, R8, RZ ;  /* 0x0000000807ff7210 */ /* 0x000fca0007f1e0ff */
[----:B------:R-:W-:-:S08]  /*6f50*/  IMAD.WIDE.U32.X R6, R15, R31, R12, P0 ;  /* 0x0000001f0f067225 */ /* 0x000fd000000e040c */
.L_x_143:
[----:B------:R-:W-:Y:S01]  /*6f60*/  ISETP.NE.AND P0, PT, R2, 0x1, PT ;  /* 0x000000010200780c */ /* 0x000fe20003f05270 */
[----:B------:R-:W-:Y:S01]  /*6f70*/  USHF.L.U32 UR4, UR38, UR4, URZ ;  /* 0x0000000426047299 */ /* 0x000fe2000800063f */
[----:B------:R-:W-:Y:S01]  /*6f80*/  LOP3.LUT R32, RZ, R32, RZ, 0x33, !PT ;  /* 0x00000020ff207212 */ /* 0x000fe200078e33ff */
[----:B--2---:R-:W-:Y:S01]  /*6f90*/  VIADD R9, R26, 0xffffffff ;  /* 0xffffffff1a097836 */ /* 0x004fe20000000000 */
[----:B-1----:R-:W-:Y:S01]  /*6fa0*/  SHF.R.U64 R7, R6, R27, R7 ;  /* 0x0000001b06077219 */ /* 0x002fe20000001207 */
[----:B------:R-:W-:Y:S01]  /*6fb0*/  IMAD.MOV R24, RZ, RZ, -R24 ;  /* 0x000000ffff187224 */ /* 0x000fe200078e0a18 */
[----:B------:R-:W-:Y:S01]  /*6fc0*/  LOP3.LUT R6, R21, R32, RZ, 0xc0, !PT ;  /* 0x0000002015067212 */ /* 0x000fe200078ec0ff */
[----:B------:R-:W-:Y:S01]  /*6fd0*/  IMAD.MOV.U32 R11, RZ, RZ, 0x1 ;  /* 0x00000001ff0b7424 */ /* 0x000fe200078e00ff */
[----:B------:R-:W-:Y:S01]  /*6fe0*/  LOP3.LUT R9, R14, R9, RZ, 0xc0, !PT ;  /* 0x000000090e097212 */ /* 0x000fe200078ec0ff */
[----:B------:R-:W-:Y:S02]  /*6ff0*/  IMAD.MOV R8, RZ, RZ, -R7 ;  /* 0x000000ffff087224 */ /* 0x000fe400078e0a07 */
[----:B------:R-:W-:-:S02]  /*7000*/  IMAD R7, R7, UR4, R6 ;  /* 0x0000000407077c24 */ /* 0x000fc4000f8e0206 */
[----:B------:R-:W-:Y:S02]  /*7010*/  @P0 IMAD R28, R25, R24, R10 ;  /* 0x00000018191c0224 */ /* 0x000fe400078e020a */
[----:B------:R-:W-:Y:S02]  /*7020*/  IMAD R6, R8, R29, R23 ;  /* 0x0000001d08067224 */ /* 0x000fe400078e0217 */
[----:B------:R-:W-:Y:S02]  /*7030*/  IMAD R7, R7, R33, R28 ;  /* 0x0000002107077224 */ /* 0x000fe400078e021c */
[----:B------:R-:W-:Y:S02]  /*7040*/  IMAD R8, R6, R26, R9 ;  /* 0x0000001a06087224 */ /* 0x000fe400078e0209 */
[----:B------:R-:W-:-:S03]  /*7050*/  IMAD.MOV.U32 R13, RZ, RZ, R20 ;  /* 0x000000ffff0d7224 */ /* 0x000fc600078e0014 */
[----:B------:R-:W-:Y:S02]  /*7060*/  SEL R6, R8, R7, !P0 ;  /* 0x0000000708067207 */ /* 0x000fe40004000000 */
[----:B------:R-:W-:-:S07]  /*7070*/  SEL R7, R7, R8, !P0 ;  /* 0x0000000807077207 */ /* 0x000fce0004000000 */
.L_x_141:
[----:B------:R-:W-:-:S08]  /*7080*/  NOP ;  /* 0x0000000000007918 */ /* 0x000fd00000000000 */
[----:B------:R-:W1:-:S00]  /*7090*/  USETMAXREG.DEALLOC.CTAPOOL 0x28 ;  /* 0x00000028000079c8 */ /* 0x000e4000080e0500 */
[----:B-1----:R-:W-:-:S13]  /*70a0*/  ISETP.NE.AND P0, PT, R0, 0x1, PT ;  /* 0x000000010000780c */ /* 0x002fda0003f05270 */
[----:B------:R-:W-:Y:S05]  /*70b0*/  @!P0 BRA `(.L_x_9) ;  /* 0x0000002400fc8947 */ /* 0x000fea0003800000 */
[----:B------:R-:W-:Y:S05]  /*70c0*/  @!P3 BRA `(.L_x_144) ;  /* 0x000000180018b947 */ /* 0x000fea0003800000 */
[----:B------:R-:W-:-:S04]  /*70d0*/  PRMT R3, R3, 0x9910, RZ ;  /* 0x0000991003037816 */ /* 0x000fc800000000ff */
[----:B------:R-:W-:-:S04]  /*70e0*/  ISETP.NE.AND P0, PT, R3, RZ, PT ;  /* 0x000000ff0300720c */ /* 0x000fc80003f05270 */
[----:B------:R-:W-:-:S13]  /*70f0*/  ISETP.NE.OR P0, PT, R0, 0x2, !P0 ;  /* 0x000000020000780c */ /* 0x000fda0004705670 */
[----:B------:R-:W-:Y:S05]  /*7100*/  @P0 BRA `(.L_x_9) ;  /* 0x0000002400e80947 */ /* 0x000fea0003800000 */
[----:B------:R-:W-:-:S13]  /*7110*/  LOP3.LUT P1, RZ, R11, 0xff, RZ, 0xc0, !PT ;  /* 0x000000ff0bff7812 */ /* 0x000fda000782c0ff */
[----:B------:R-:W-:Y:S05]  /*7120*/  @!P1 BRA `(.L_x_145) ;  /* 0x0000000000189947 */ /* 0x000fea0003800000 */
[----:B------:R-:W-:Y:S01]  /*7130*/  UMOV UR4, 0x400 ;  /* 0x0000040000047882 */ /* 0x000fe20000000000 */
[----:B------:R-:W-:Y:S01]  /*7140*/  IMAD.MOV.U32 R0, RZ, RZ, RZ ;  /* 0x000000ffff007224 */ /* 0x000fe200078e00ff */
[----:B------:R-:W-:-:S04]  /*7150*/  ULEA UR4, UR37, UR4, 0x18 ;  /* 0x0000000425047291 */ /* 0x000fc8000f8ec03f */
[----:B------:R-:W-:-:S05]  /*7160*/  SHF.L.U32 R0, R0, 0x1f, RZ ;  /* 0x0000001f00007819 */ /* 0x000fca00000006ff */
[----:B------:R-:W1:Y:S02]  /*7170*/  SYNCS.PHASECHK.TRANS64.TRYWAIT P0, [UR4+0x88], R0 ;  /* 0x00008800ff0075a7 */ /* 0x000e640008000144 */
[----:B-1----:R-:W-:Y:S05]  /*7180*/  @!P0 BRA `(.L_x_146) ;  /* 0x0000002800a08947 */ /* 0x002fea0003800000 */
.L_x_145:
[----:B------:R-:W-:Y:S01]  /*7190*/  PRMT R8, RZ, 0x7610, R8 ;  /* 0x00007610ff087816 */ /* 0x000fe20000000008 */
[----:B------:R-:W-:Y:S06]  /*71a0*/  @P2 BRA `(.L_x_147) ;  /* 0x0000000000242947 */ /* 0x000fec0003800000 */
[----:B------:R-:W-:Y:S02]  /*71b0*/  ULDC.64 UR4, c[0x0][0x588] ;  /* 0x0001620000047ab9 */ /* 0x000fe40000000a00 */
[----:B------:R-:W-:-:S04]  /*71c0*/  ISETP.NE.U32.AND P0, PT, RZ, UR4, PT ;  /* 0x00000004ff007c0c */ /* 0x000fc8000bf05070 */
[----:B------:R-:W-:-:S13]  /*71d0*/  ISETP.NE.AND.EX P0, PT, RZ, UR5, PT, P0 ;  /* 0x00000005ff007c0c */ /* 0x000fda000bf05300 */
[----:B------:R-:W-:Y:S05]  /*71e0*/  @!P0 BRA `(.L_x_148) ;  /* 0x00000000000c8947 */ /* 0x000fea0003800000 */
[----:B------:R3:W5:Y:S01]  /*71f0*/  LDG.E R12, desc[UR48][R4.64] ;  /* 0x00000030040c7981 */ /* 0x000762000c1e1900 */
[----:B------:R-:W-:Y:S01]  /*7200*/  MOV R8, 0x1 ;  /* 0x0000000100087802 */ /* 0x000fe20000000f00 */
[----:B------:R-:W-:Y:S06]  /*7210*/  BRA `(.L_x_147) ;  /* 0x0000000000087947 */ /* 0x000fec0003800000 */
.L_x_148:
[----:B------:R-:W2:Y:S01]  /*7220*/  LDC R12, c[0x0][0x580] ;  /* 0x00016000ff0c7b82 */ /* 0x000ea20000000800 */
[----:B------:R-:W-:-:S07]  /*7230*/  IMAD.MOV.U32 R8, RZ, RZ, 0x1 ;  /* 0x00000001ff087424 */ /* 0x000fce00078e00ff */
.L_x_147:
[----:B------:R-:W-:Y:S05]  /*7240*/  @!P1 BRA `(.L_x_149) ;  /* 0x0000001400409947 */ /* 0x000fea0003800000 */
[----:B-1----:R-:W1:Y:S01]  /*7250*/  LDC R3, c[0x0][0x8a8] ;  /* 0x00022a00ff037b82 */ /* 0x002e620000000800 */
[----:B------:R-:W-:Y:S01]  /*7260*/  IMAD.MOV.U32 R0, RZ, RZ, -0x1 ;  /* 0xffffffffff007424 */ /* 0x000fe200078e00ff */
[----:B------:R-:W-:Y:S01]  /*7270*/  ULDC UR4, c[0x0][0x900] ;  /* 0x0002400000047ab9 */ /* 0x000fe20000000800 */
[----:B------:R-:W-:Y:S01]  /*7280*/  LOP3.LUT R9, R19, 0x2, RZ, 0xfc, !PT ;  /* 0x0000000213097812 */ /* 0x000fe200078efcff */
[----:B------:R-:W-:Y:S02]  /*7290*/  USHF.L.U32 UR21, UR38, UR4, URZ ;  /* 0x0000000426157299 */ /* 0x000fe4000800063f */
[----:B------:R-:W-:Y:S01]  /*72a0*/  SHF.L.U32 R0, R0, UR4, RZ ;  /* 0x0000000400007c19 */ /* 0x000fe200080006ff */
[----:B------:R-:W-:Y:S01]  /*72b0*/  ULDC.64 UR22, c[0x0][0x198] ;  /* 0x0000660000167ab9 */ /* 0x000fe20000000a00 */
[----:B------:R-:W-:Y:S01]  /*72c0*/  ULDC.64 UR4, c[0x0][0x588] ;  /* 0x0001620000047ab9 */ /* 0x000fe20000000a00 */
[----:B------:R-:W-:Y:S01]  /*72d0*/  ULDC.64 UR6, c[0x0][0x8f8] ;  /* 0x00023e0000067ab9 */ /* 0x000fe20000000a00 */
[----:B------:R-:W-:Y:S01]  /*72e0*/  LOP3.LUT R0, RZ, R0, RZ, 0x33, !PT ;  /* 0x00000000ff007212 */ /* 0x000fe200078e33ff */
[----:B------:R-:W-:Y:S01]  /*72f0*/  ULDC.64 UR14, c[0x0][0x590] ;  /* 0x00016400000e7ab9 */ /* 0x000fe20000000a00 */
[----:B-1----:R-:W-:-:S07]  /*7300*/  VIADD R3, R3, 0xffffffff ;  /* 0xffffffff03037836 */ /* 0x002fce0000000000 */
.L_x_205:
[----:B------:R-:W-:Y:S02]  /*7310*/  ISETP.NE.U32.AND P0, PT, RZ, UR14, PT ;  /* 0x0000000eff007c0c */ /* 0x000fe4000bf05070 */
[----:B------:R-:W-:Y:S02]  /*7320*/  R2UR UR43, R7 ;  /* 0x00000000072b72ca */ /* 0x000fe400000e0000 */
[----:B------:R-:W-:Y:S02]  /*7330*/  R2UR UR42, R6 ;  /* 0x00000000062a72ca */ /* 0x000fe400000e0000 */
[----:B------:R-:W-:-:S09]  /*7340*/  ISETP.NE.AND.EX P0, PT, RZ, UR15, PT, P0 ;  /* 0x0000000fff007c0c */ /* 0x000fd2000bf05300 */
[----:B------:R-:W-:Y:S02]  /*7350*/  USHF.L.U32 UR43, UR43, 0x7, URZ ;  /* 0x000000072b2b7899 */ /* 0x000fe4000800063f */
[----:B------:R-:W-:Y:S02]  /*7360*/  USHF.L.U32 UR42, UR42, 0x8, URZ ;  /* 0x000000082a2a7899 */ /* 0x000fe4000800063f */
[----:B--2-4-:R-:W-:Y:S10]  /*7370*/  @!P0 BRA `(.L_x_150) ;  /* 0x00000000002c8947 */ /* 0x014ff40003800000 */
[----:B------:R-:W-:-:S04]  /*7380*/  ISETP.NE.U32.AND P1, PT, RZ, UR4, PT ;  /* 0x00000004ff007c0c */ /* 0x000fc8000bf25070 */
[----:B------:R-:W-:-:S13]  /*7390*/  ISETP.NE.AND.EX P1, PT, RZ, UR5, PT, P1 ;  /* 0x00000005ff007c0c */ /* 0x000fda000bf25310 */
[----:B------:R-:W-:Y:S05]  /*73a0*/  @!P1 BRA `(.L_x_151) ;  /* 0x0000000000189947 */ /* 0x000fea0003800000 */
[----:B---3--:R-:W1:Y:S01]  /*73b0*/  LDC.64 R4, c[0x0][0x588] ;  /* 0x00016200ff047b82 */ /* 0x008e620000000a00 */
[----:B------:R-:W-:-:S04]  /*73c0*/  IMAD R7, R13, UR14, RZ ;  /* 0x0000000e0d077c24 */ /* 0x000fc8000f8e02ff */
[----:B-1----:R-:W-:-:S05]  /*73d0*/  IMAD.WIDE R4, R7, 0x4, R4 ;  /* 0x0000000407047825 */ /* 0x002fca00078e0204 */
[----:B--2--5:R4:W5:Y:S01]  /*73e0*/  LDG.E R12, desc[UR48][R4.64] ;  /* 0x00000030040c7981 */ /* 0x024962000c1e1900 */
[----:B------:R-:W-:Y:S01]  /*73f0*/  IMAD.MOV.U32 R8, RZ, RZ, 0x1 ;  /* 0x00000001ff087424 */ /* 0x000fe200078e00ff */
[----:B------:R-:W-:Y:S06]  /*7400*/  BRA `(.L_x_150) ;  /* 0x0000000000087947 */ /* 0x000fec0003800000 */
.L_x_151:
[----:B--2--5:R-:W1:Y:S01]  /*7410*/  LDC R12, c[0x0][0x580] ;  /* 0x00016000ff0c7b82 */ /* 0x024e620000000800 */
[----:B------:R-:W-:-:S07]  /*7420*/  IMAD.MOV.U32 R8, RZ, RZ, 0x1 ;  /* 0x00000001ff087424 */ /* 0x000fce00078e00ff */
.L_x_150:
[----:B------:R-:W-:Y:S05]  /*7430*/  @!P0 BRA `(.L_x_152) ;  /* 0x00000000001c8947 */ /* 0x000fea0003800000 */
[----:B------:R-:W-:-:S13]  /*7440*/  LOP3.LUT P2, RZ, R8, 0xff, RZ, 0xc0, !PT ;  /* 0x000000ff08ff7812 */ /* 0x000fda000784c0ff */
[----:B---34-:R-:W3:Y:S02]  /*7450*/  @!P2 LDC.64 R4, c[0x0][0x588] ;  /* 0x00016200ff04ab82 */ /* 0x018ee40000000a00 */
[----:B---3--:R-:W-:-:S04]  /*7460*/  @!P2 ISETP.NE.U32.AND P0, PT, R4, RZ, PT ;  /* 0x000000ff0400a20c */ /* 0x008fc80003f05070 */
[----:B------:R-:W-:Y:S02]  /*7470*/  @!P2 ISETP.NE.AND.EX P1, PT, R5, RZ, PT, P0 ;  /* 0x000000ff0500a20c */ /* 0x000fe40003f25300 */
[----:B-12--5:R-:W-:Y:S02]  /*7480*/  @P2 FSETP.EQ.AND P0, PT, R12, RZ, PT ;  /* 0x000000ff0c00220b */ /* 0x026fe40003f02000 */
[----:B------:R-:W-:Y:S01]  /*7490*/  @!P2 PLOP3.LUT P0, PT, P1, PT, PT, 0x8, 0x0 ;  /* 0x000000000000a81c */ /* 0x000fe20000f0e170 */
[----:B------:R-:W-:-:S12]  /*74a0*/  BRA `(.L_x_153) ;  /* 0x0000000000047947 */ /* 0x000fd80003800000 */
.L_x_152:
[----:B-12--5:R-:W-:-:S13]  /*74b0*/  FSETP.EQ.AND P0, PT, R12, RZ, PT ;  /* 0x000000ff0c00720b */ /* 0x026fda0003f02000 */
.L_x_153:
[----:B------:R-:W-:Y:S02]  /*74c0*/  ISETP.NE.AND P2, PT, R9, 0x3, PT ;  /* 0x000000030900780c */ /* 0x000fe40003f45270 */
[----:B------:R-:W-:-:S04]  /*74d0*/  ELECT P1, URZ, PT ;  /* 0x00000000003f782f */ /* 0x000fc80003820000 */
[----:B------:R-:W-:-:S07]  /*74e0*/  PLOP3.LUT P0, PT, P1, P0, PT, 0x20, 0x0 ;  /* 0x000000000000781c */ /* 0x000fce0000f00470 */
[----:B------:R-:W-:Y:S06]  /*74f0*/  @!P2 BRA `(.L_x_154) ;  /* 0x000000000004a947 */ /* 0x000fec0003800000 */
[----:B------:R-:W-:Y:S01]  /*7500*/  BPT.TRAP 0x1 ;  /* 0x000000040000795c */ /* 0x000fe20000300000 */
.L_x_154:
[----:B------:R-:W1:Y:S01]  /*7510*/  S2UR UR37, SR_CgaCtaId ;  /* 0x00000000002579c3 */ /* 0x000e620000008800 */
[----:B------:R-:W-:Y:S01]  /*7520*/  UMOV UR13, 0x400 ;  /* 0x00000400000d7882 */ /* 0x000fe20000000000 */
[----:B---34-:R-:W-:-:S05]  /*7530*/  IMAD.MOV.U32 R4, RZ, RZ, 0x1 ;  /* 0x00000001ff047424 */ /* 0x018fca00078e00ff */
[----:B------:R-:W-:Y:S01]  /*7540*/  SHF.L.U32 R4, R4, 0x1f, RZ ;  /* 0x0000001f04047819 */ /* 0x000fe200000006ff */
[----:B-1----:R-:W-:-:S09]  /*7550*/  ULEA UR13, UR37, UR13, 0x18 ;  /* 0x0000000d250d7291 */ /* 0x002fd2000f8ec03f */
[----:B------:R-:W1:Y:S02]  /*7560*/  SYNCS.PHASECHK.TRANS64.TRYWAIT P1, [UR13+0x60], R4 ;  /* 0x00006004ff0075a7 */ /* 0x000e64000802014d */
[----:B-1----:R-:W-:Y:S05]  /*7570*/  @!P1 BRA `(.L_x_155) ;  /* 0x0000002400bc9947 */ /* 0x002fea0003800000 */
.L_x_241:
[----:B------:R-:W-:Y:S04]  /*7580*/  BSSY B0, `(.L_x_156) ;  /* 0x000000e000007945 */ /* 0x000fe80003800000 */
[----:B------:R-:W-:Y:S05]  /*7590*/  @!P0 BRA `(.L_x_157) ;  /* 0x0000000000308947 */ /* 0x000fea0003800000 */
[----:B------:R-:W-:Y:S01]  /*75a0*/  R2UR UR44, R13 ;  /* 0x000000000d2c72ca */ /* 0x000fe200000e0000 */
[----:B------:R-:W-:Y:S02]  /*75b0*/  UIADD3 UR8, UP0, UR22, 0x3f0, URZ ;  /* 0x000003f016087890 */ /* 0x000fe4000ff1e03f */
[----:B------:R-:W-:Y:S02]  /*75c0*/  UIADD3 UR40, UR13, 0x200, URZ ;  /* 0x000002000d287890 */ /* 0x000fe4000fffe03f */
[----:B------:R-:W-:Y:S02]  /*75d0*/  UIADD3 UR41, UR13, 0x40, URZ ;  /* 0x000000400d297890 */ /* 0x000fe4000fffe03f */
[----:B------:R-:W-:Y:S01]  /*75e0*/  UIADD3.X UR9, URZ, UR23, URZ, UP0, !UPT ;  /* 0x000000173f097290 */ /* 0x000fe200087fe43f */
[----:B------:R-:W-:Y:S01]  /*75f0*/  UMOV UR10, 0x0 ;  /* 0x00000000000a7882 */ /* 0x000fe20000000000 */
[----:B------:R-:W-:-:S07]  /*7600*/  UMOV UR11, 0x10000000 ;  /* 0x10000000000b7882 */ /* 0x000fce0000000000 */
[----:B------:R2:W-:Y:S02]  /*7610*/  UTMALDG.3D [UR40], [UR8], desc[UR10] ;  /* 0x00000a28080075b4 */ /* 0x0005e40008011000 */
[----:B--2---:R-:W-:Y:S05]  /*7620*/  @!P2 BRA `(.L_x_158) ;  /* 0x000000000004a947 */ /* 0x004fea0003800000 */
[----:B------:R-:W-:Y:S01]  /*7630*/  BPT.TRAP 0x1 ;  /* 0x000000040000795c */ /* 0x000fe20000300000 */
.L_x_158:
[----:B-1----:R-:W1:Y:S02]  /*7640*/  LDC R5, c[0x0][0x800] ;  /* 0x00020000ff057b82 */ /* 0x002e640000000800 */
[----:B-1----:R2:W-:Y:S02]  /*7650*/  SYNCS.ARRIVE.TRANS64.RED.A0TR RZ, [UR13+0x40], R5 ;  /* 0x00004005ffff79a7 */ /* 0x0025e4000830040d */
.L_x_157:
[----:B------:R-:W-:Y:S05]  /*7660*/  BSYNC B0 ;  /* 0x0000000000007941 */ /* 0x000fea0003800000 */
.L_x_156:
[----:B------:R-:W-:Y:S05]  /*7670*/  @!P2 BRA `(.L_x_159) ;  /* 0x000000000004a947 */ /* 0x000fea0003800000 */
[----:B------:R-:W-:Y:S01]  /*7680*/  BPT.TRAP 0x1 ;  /* 0x000000040000795c */ /* 0x000fe20000300000 */
.L_x_159:
[----:B------:R-:W-:-:S04]  /*7690*/  UIADD3 UR33, UR13, 0x40, URZ ;  /* 0x000000400d217890 */ /* 0x000fc8000fffe03f */
[----:B------:R-:W-:-:S09]  /*76a0*/  UPRMT UR16, UR37, 0x654, UR33 ;  /* 0x0000065425107896 */ /* 0x000fd20008000021 */
[----:B------:R-:W-:Y:S01]  /*76b0*/  SYNCS.ARRIVE.TRANS64.RED.A1T0 RZ, [UR16], RZ ;  /* 0x000000ffffff79a7 */ /* 0x000fe20008100410 */
[----:B------:R-:W-:Y:S05]  /*76c0*/  @!P2 BRA `(.L_x_160) ;  /* 0x000000000004a947 */ /* 0x000fea0003800000 */
[----:B------:R-:W-:Y:S01]  /*76d0*/  BPT.TRAP 0x1 ;  /* 0x000000040000795c */ /* 0x000fe20000300000 */
.L_x_160:
[----:B------:R-:W3:Y:S02]  /*76e0*/  SYNCS.PHASECHK.TRANS64.TRYWAIT P1, [UR13+0x68], R4 ;  /* 0x00006804ff0075a7 */ /* 0x000ee4000802014d */
[----:B---3--:R-:W-:Y:S05]  /*76f0*/  @!P1 BRA `(.L_x_161) ;  /* 0x0000002400749947 */ /* 0x008fea0003800000 */
.L_x_242:
[----:B------:R-:W-:Y:S04]  /*7700*/  BSSY B0, `(.L_x_162) ;  /* 0x0000010000007945 */ /* 0x000fe80003800000 */
[----:B------:R-:W-:Y:S05]  /*7710*/  @!P0 BRA `(.L_x_163) ;  /* 0x0000000000388947 */ /* 0x000fea0003800000 */
[----:B------:R-:W-:Y:S01]  /*7720*/  UIADD3 UR18, UP0, UR22, 0x3f0, URZ ;  /* 0x000003f016127890 */ /* 0x000fe2000ff1e03f */
[----:B------:R-:W-:Y:S01]  /*7730*/  R2UR UR12, R13 ;  /* 0x000000000d0c72ca */ /* 0x000fe200000e0000 */
[----:B------:R-:W-:Y:S02]  /*7740*/  UIADD3 UR10, UR42, 0x20, URZ ;  /* 0x000000202a0a7890 */ /* 0x000fe4000fffe03f */
[----:B------:R-:W-:Y:S02]  /*7750*/  UIADD3 UR8, UR13, 0x2200, URZ ;  /* 0x000022000d087890 */ /* 0x000fe4000fffe03f */
[----:B------:R-:W-:Y:S02]  /*7760*/  UIADD3 UR9, UR13, 0x48, URZ ;  /* 0x000000480d097890 */ /* 0x000fe4000fffe03f */
[----:B------:R-:W-:Y:S01]  /*7770*/  UIADD3.X UR19, URZ, UR23, URZ, UP0, !UPT ;  /* 0x000000173f137290 */ /* 0x000fe200087fe43f */
[----:B------:R-:W-:Y:S01]  /*7780*/  UMOV UR24, 0x0 ;  /* 0x0000000000187882 */ /* 0x000fe20000000000 */
[----:B------:R-:W-:Y:S01]  /*7790*/  UMOV UR25, 0x10000000 ;  /* 0x1000000000197882 */ /* 0x000fe20000000000 */
[----:B------:R-:W-:-:S06]  /*77a0*/  UMOV UR11, UR43 ;  /* 0x0000002b000b7c82 */ /* 0x000fcc0008000000 */
[----:B------:R3:W-:Y:S02]  /*77b0*/  UTMALDG.3D [UR8], [UR18], desc[UR24] ;  /* 0x00001808120075b4 */ /* 0x0007e40008011000 */
[----:B---3--:R-:W-:Y:S05]  /*77c0*/  @!P2 BRA `(.L_x_164) ;  /* 0x000000000004a947 */ /* 0x008fea0003800000 */
[----:B------:R-:W-:Y:S01]  /*77d0*/  BPT.TRAP 0x1 ;  /* 0x000000040000795c */ /* 0x000fe20000300000 */
.L_x_164:
[----:B-12---:R-:W1:Y:S02]  /*77e0*/  LDC R5, c[0x0][0x800] ;  /* 0x00020000ff057b82 */ /* 0x006e640000000800 */
[----:B-1----:R3:W-:Y:S02]  /*77f0*/  SYNCS.ARRIVE.TRANS64.RED.A0TR RZ, [UR13+0x48], R5 ;  /* 0x00004805ffff79a7 */ /* 0x0027e4000830040d */
.L_x_163:
[----:B------:R-:W-:Y:S05]  /*7800*/  BSYNC B0 ;  /* 0x0000000000007941 */ /* 0x000fea0003800000 */
.L_x_162:
[----:B------:R-:W-:Y:S05]  /*7810*/  @!P2 BRA `(.L_x_165) ;  /* 0x000000000004a947 */ /* 0x000fea0003800000 */
[----:B------:R-:W-:Y:S01]  /*7820*/  BPT.TRAP 0x1 ;  /* 0x000000040000795c */ /* 0x000fe20000300000 */
.L_x_165:
[----:B------:R-:W-:-:S04]  /*7830*/  UIADD3 UR25, UR13, 0x48, URZ ;  /* 0x000000480d197890 */ /* 0x000fc8000fffe03f */
[----:B------:R-:W-:-:S09]  /*7840*/  UPRMT UR18, UR37, 0x654, UR25 ;  /* 0x0000065425127896 */ /* 0x000fd20008000019 */
[----:B------:R-:W-:Y:S01]  /*7850*/  SYNCS.ARRIVE.TRANS64.RED.A1T0 RZ, [UR18], RZ ;  /* 0x000000ffffff79a7 */ /* 0x000fe20008100412 */
[----:B------:R-:W-:Y:S05]  /*7860*/  @!P2 BRA `(.L_x_166) ;  /* 0x000000000004a947 */ /* 0x000fea0003800000 */
[----:B------:R-:W-:Y:S01]  /*7870*/  BPT.TRAP 0x1 ;  /* 0x000000040000795c */ /* 0x000fe20000300000 */
.L_x_166:
[----:B------:R-:W4:Y:S02]  /*7880*/  SYNCS.PHASECHK.TRANS64.TRYWAIT P1, [UR13+0x70], R4 ;  /* 0x00007004ff0075a7 */ /* 0x000f24000802014d */
[----:B----4-:R-:W-:Y:S05]  /*7890*/  @!P1 BRA `(.L_x_167) ;  /* 0x0000002400249947 */ /* 0x010fea0003800000 */
.L_x_243:
        /* <DEDUP_REMOVED lines=12> */
[----:B----4-:R-:W-:Y:S05]  /*7960*/  @!P2 BRA `(.L_x_170) ;  /* 0x000000000004a947 */ /* 0x010fea0003800000 */
[----:B------:R-:W-:Y:S01]  /*7970*/  BPT.TRAP 0x1 ;  /* 0x000000040000795c */ /* 0x000fe20000300000 */
.L_x_170:
[----:B-123--:R-:W1:Y:S02]  /*7980*/  LDC R5, c[0x0][0x800] ;  /* 0x00020000ff057b82 */ /* 0x00ee640000000800 */
[----:B-1----:R4:W-:Y:S02]  /*7990*/  SYNCS.ARRIVE.TRANS64.RED.A0TR RZ, [UR13+0x50], R5 ;  /* 0x00005005ffff79a7 */ /* 0x0029e4000830040d */
.L_x_169:
[----:B------:R-:W-:Y:S05]  /*79a0*/  BSYNC B0 ;  /* 0x0000000000007941 */ /* 0x000fea0003800000 */
.L_x_168:
[----:B------:R-:W-:Y:S05]  /*79b0*/  @!P2 BRA `(.L_x_171) ;  /* 0x000000000004a947 */ /* 0x000fea0003800000 */
[----:B------:R-:W-:Y:S01]  /*79c0*/  BPT.TRAP 0x1 ;  /* 0x000000040000795c */ /* 0x000fe20000300000 */
.L_x_171:
[----:B------:R-:W-:-:S04]  /*79d0*/  UIADD3 UR17, UR13, 0x50, URZ ;  /* 0x000000500d117890 */ /* 0x000fc8000fffe03f */
[----:B------:R-:W-:-:S09]  /*79e0*/  UPRMT UR29, UR37, 0x654, UR17 ;  /* 0x00000654251d7896 */ /* 0x000fd20008000011 */
[----:B------:R-:W-:Y:S01]  /*79f0*/  SYNCS.ARRIVE.TRANS64.RED.A1T0 RZ, [UR29], RZ ;  /* 0x000000ffffff79a7 */ /* 0x000fe2000810041d */
[----:B------:R-:W-:Y:S05]  /*7a00*/  @!P2 BRA `(.L_x_172) ;  /* 0x000000000004a947 */ /* 0x000fea0003800000 */
[----:B------:R-:W-:Y:S01]  /*7a10*/  BPT.TRAP 0x1 ;  /* 0x000000040000795c */ /* 0x000fe20000300000 */
.L_x_172:
[----:B------:R-:W5:Y:S02]  /*7a20*/  SYNCS.PHASECHK.TRANS64.TRYWAIT P1, [UR13+0x78], R4 ;  /* 0x00007804ff0075a7 */ /* 0x000f64000802014d */
[----:B-----5:R-:W-:Y:S05]  /*7a30*/  @!P1 BRA `(.L_x_173) ;  /* 0x0000002000d49947 */ /* 0x020fea0003800000 */
.L_x_244:
        /* <DEDUP_REMOVED lines=12> */
[----:B-1----:R-:W-:Y:S05]  /*7b00*/  @!P2 BRA `(.L_x_176) ;  /* 0x000000000004a947 */ /* 0x002fea0003800000 */
[----:B------:R-:W-:Y:S01]  /*7b10*/  BPT.TRAP 0x1 ;  /* 0x000000040000795c */ /* 0x000fe20000300000 */
.L_x_176:
[----:B------:R-:W1:Y:S02]  /*7b20*/  LDC R4, c[0x0][0x800] ;  /* 0x00020000ff047b82 */ /* 0x000e640000000800 */
[----:B-1----:R1:W-:Y:S02]  /*7b30*/  SYNCS.ARRIVE.TRANS64.RED.A0TR RZ, [UR13+0x58], R4 ;  /* 0x00005804ffff79a7 */ /* 0x0023e4000830040d */
.L_x_175:
[----:B------:R-:W-:Y:S05]  /*7b40*/  BSYNC B0 ;  /* 0x0000000000007941 */ /* 0x000fea0003800000 */
.L_x_174:
[----:B------:R-:W-:Y:S05]  /*7b50*/  @!P2 BRA `(.L_x_177) ;  /* 0x000000000004a947 */ /* 0x000fea0003800000 */
[----:B------:R-:W-:Y:S01]  /*7b60*/  BPT.TRAP 0x1 ;  /* 0x000000040000795c */ /* 0x000fe20000300000 */
.L_x_177:
[----:B------:R-:W-:-:S04]  /*7b70*/  UIADD3 UR9, UR13, 0x58, URZ ;  /* 0x000000580d097890 */ /* 0x000fc8000fffe03f */
[----:B------:R-:W-:-:S09]  /*7b80*/  UPRMT UR30, UR37, 0x654, UR9 ;  /* 0x00000654251e7896 */ /* 0x000fd20008000009 */
[----:B------:R-:W-:Y:S01]  /*7b90*/  SYNCS.ARRIVE.TRANS64.RED.A1T0 RZ, [UR30], RZ ;  /* 0x000000ffffff79a7 */ /* 0x000fe2000810041e */
[----:B------:R-:W-:Y:S05]  /*7ba0*/  @!P2 BRA `(.L_x_178) ;  /* 0x000000000004a947 */ /* 0x000fea0003800000 */
[----:B------:R-:W-:Y:S01]  /*7bb0*/  BPT.TRAP 0x1 ;  /* 0x000000040000795c */ /* 0x000fe20000300000 */
.L_x_178:
[----:B-1----:R-:W-:-:S04]  /*7bc0*/  SHF.L.U32 R4, RZ, 0x1f, RZ ;  /* 0x0000001fff047819 */ /* 0x002fc800000006ff */
[----:B------:R-:W1:Y:S02]  /*7bd0*/  SYNCS.PHASECHK.TRANS64.TRYWAIT P1, [UR13+0x60], R4 ;  /* 0x00006004ff0075a7 */ /* 0x000e64000802014d */
[----:B-1----:R-:W-:Y:S05]  /*7be0*/  @!P1 BRA `(.L_x_179) ;  /* 0x0000002000809947 */ /* 0x002fea0003800000 */
.L_x_245:
        /* <DEDUP_REMOVED lines=13> */
.L_x_182:
[----:B--234-:R-:W1:Y:S02]  /*7cc0*/  LDC R5, c[0x0][0x800] ;  /* 0x00020000ff057b82 */ /* 0x01ce640000000800 */
[----:B-1----:R1:W-:Y:S02]  /*7cd0*/  SYNCS.ARRIVE.TRANS64.RED.A0TR RZ, [UR13+0x40], R5 ;  /* 0x00004005ffff79a7 */ /* 0x0023e4000830040d */
.L_x_181:
[----:B------:R-:W-:Y:S05]  /*7ce0*/  BSYNC B0 ;  /* 0x0000000000007941 */ /* 0x000fea0003800000 */
.L_x_180:
[----:B------:R-:W-:Y:S05]  /*7cf0*/  @!P2 BRA `(.L_x_183) ;  /* 0x000000000004a947 */ /* 0x000fea0003800000 */
[----:B------:R-:W-:Y:S01]  /*7d00*/  BPT.TRAP 0x1 ;  /* 0x000000040000795c */ /* 0x000fe20000300000 */
.L_x_183:
[----:B------:R-:W-:Y:S01]  /*7d10*/  SYNCS.ARRIVE.TRANS64.RED.A1T0 RZ, [UR16], RZ ;  /* 0x000000ffffff79a7 */ /* 0x000fe20008100410 */
[----:B------:R-:W-:Y:S05]  /*7d20*/  @!P2 BRA `(.L_x_184) ;  /* 0x000000000004a947 */ /* 0x000fea0003800000 */
[----:B------:R-:W-:Y:S01]  /*7d30*/  BPT.TRAP 0x1 ;  /* 0x000000040000795c */ /* 0x000fe20000300000 */
.L_x_184:
[----:B------:R-:W5:Y:S02]  /*7d40*/  SYNCS.PHASECHK.TRANS64.TRYWAIT P1, [UR13+0x68], R4 ;  /* 0x00006804ff0075a7 */ /* 0x000f64000802014d */
[----:B-----5:R-:W-:Y:S05]  /*7d50*/  @!P1 BRA `(.L_x_185) ;  /* 0x00000020003c9947 */ /* 0x020fea0003800000 */
.L_x_246:
        /* <DEDUP_REMOVED lines=13> */
.L_x_188:
[----:B--234-:R-:W1:Y:S02]  /*7e30*/  LDC R5, c[0x0][0x800] ;  /* 0x00020000ff057b82 */ /* 0x01ce640000000800 */
[----:B-1----:R1:W-:Y:S02]  /*7e40*/  SYNCS.ARRIVE.TRANS64.RED.A0TR RZ, [UR13+0x48], R5 ;  /* 0x00004805ffff79a7 */ /* 0x0023e4000830040d */
.L_x_187:
[----:B------:R-:W-:Y:S05]  /*7e50*/  BSYNC B0 ;  /* 0x0000000000007941 */ /* 0x000fea0003800000 */
.L_x_186:
[----:B------:R-:W-:Y:S05]  /*7e60*/  @!P2 BRA `(.L_x_189) ;  /* 0x000000000004a947 */ /* 0x000fea0003800000 */
[----:B------:R-:W-:Y:S01]  /*7e70*/  BPT.TRAP 0x1 ;  /* 0x000000040000795c */ /* 0x000fe20000300000 */
.L_x_189:
[----:B------:R-:W-:Y:S01]  /*7e80*/  SYNCS.ARRIVE.TRANS64.RED.A1T0 RZ, [UR18], RZ ;  /* 0x000000ffffff79a7 */ /* 0x000fe20008100412 */
[----:B------:R-:W-:Y:S05]  /*7e90*/  @!P2 BRA `(.L_x_190) ;  /* 0x000000000004a947 */ /* 0x000fea0003800000 */
[----:B------:R-:W-:Y:S01]  /*7ea0*/  BPT.TRAP 0x1 ;  /* 0x000000040000795c */ /* 0x000fe20000300000 */
.L_x_190:
[----:B------:R-:W5:Y:S02]  /*7eb0*/  SYNCS.PHASECHK.TRANS64.TRYWAIT P1, [UR13+0x70], R4 ;  /* 0x00007004ff0075a7 */ /* 0x000f64000802014d */
[----:B-----5:R-:W-:Y:S05]  /*7ec0*/  @!P1 BRA `(.L_x_191) ;  /* 0x0000001c00f89947 */ /* 0x020fea0003800000 */
.L_x_247:
        /* <DEDUP_REMOVED lines=13> */
.L_x_194:
[----:B--234-:R-:W1:Y:S02]  /*7fa0*/  LDC R5, c[0x0][0x800] ;  /* 0x00020000ff057b82 */ /* 0x01ce640000000800 */
[----:B-1----:R1:W-:Y:S02]  /*7fb0*/  SYNCS.ARRIVE.TRANS64.RED.A0TR RZ, [UR13+0x50], R5 ;  /* 0x00005005ffff79a7 */ /* 0x0023e4000830040d */
.L_x_193:
[----:B------:R-:W-:Y:S05]  /*7fc0*/  BSYNC B0 ;  /* 0x0000000000007941 */ /* 0x000fea0003800000 */
.L_x_192:
[----:B------:R-:W-:Y:S05]  /*7fd0*/  @!P2 BRA `(.L_x_195) ;  /* 0x000000000004a947 */ /* 0x000fea0003800000 */
[----:B------:R-:W-:Y:S01]  /*7fe0*/  BPT.TRAP 0x1 ;  /* 0x000000040000795c */ /* 0x000fe20000300000 */
.L_x_195:
[----:B------:R-:W-:Y:S01]  /*7ff0*/  SYNCS.ARRIVE.TRANS64.RED.A1T0 RZ, [UR29], RZ ;  /* 0x000000ffffff79a7 */ /* 0x000fe2000810041d */
[----:B------:R-:W-:Y:S05]  /*8000*/  @!P2 BRA `(.L_x_196) ;  /* 0x000000000004a947 */ /* 0x000fea0003800000 */
[----:B------:R-:W-:Y:S01]  /*8010*/  BPT.TRAP 0x1 ;  /* 0x000000040000795c */ /* 0x000fe20000300000 */
.L_x_196:
[----:B------:R-:W5:Y:S02]  /*8020*/  SYNCS.PHASECHK.TRANS64.TRYWAIT P1, [UR13+0x78], R4 ;  /* 0x00007804ff0075a7 */ /* 0x000f64000802014d */
[----:B-----5:R-:W-:Y:S05]  /*8030*/  @!P1 BRA `(.L_x_197) ;  /* 0x0000001c00b49947 */ /* 0x020fea0003800000 */
.L_x_248:
        /* <DEDUP_REMOVED lines=13> */
.L_x_200:
[----:B------:R-:W1:Y:S02]  /*8110*/  LDC R4, c[0x0][0x800] ;  /* 0x00020000ff047b82 */ /* 0x000e640000000800 */
[----:B-1----:R1:W-:Y:S02]  /*8120*/  SYNCS.ARRIVE.TRANS64.RED.A0TR RZ, [UR13+0x58], R4 ;  /* 0x00005804ffff79a7 */ /* 0x0023e4000830040d */
.L_x_199:
[----:B------:R-:W-:Y:S05]  /*8130*/  BSYNC B0 ;  /* 0x0000000000007941 */ /* 0x000fea0003800000 */
.L_x_198:
[----:B------:R-:W-:Y:S05]  /*8140*/  @!P2 BRA `(.L_x_201) ;  /* 0x000000000004a947 */ /* 0x000fea0003800000 */
[----:B------:R-:W-:Y:S01]  /*8150*/  BPT.TRAP 0x1 ;  /* 0x000000040000795c */ /* 0x000fe20000300000 */
.L_x_201:
[----:B------:R-:W-:Y:S01]  /*8160*/  IADD3 R16, P0, R16, UR46, RZ ;  /* 0x0000002e10107c10 */ /* 0x000fe2000ff1e0ff */
[----:B------:R-:W-:Y:S01]  /*8170*/  SYNCS.ARRIVE.TRANS64.RED.A1T0 RZ, [UR30], RZ ;  /* 0x000000ffffff79a7 */ /* 0x000fe2000810041e */
[----:B-1----:R-:W-:Y:S01]  /*8180*/  PRMT R4, RZ, 0x7610, R4 ;  /* 0x00007610ff047816 */ /* 0x002fe20000000004 */
[----:B------:R-:W-:Y:S01]  /*8190*/  IMAD.MOV.U32 R6, RZ, RZ, -0x1 ;  /* 0xffffffffff067424 */ /* 0x000fe200078e00ff */
[----:B------:R-:W-:Y:S01]  /*81a0*/  IADD3.X R17, R17, UR39, RZ, P0, !PT ;  /* 0x0000002711117c10 */ /* 0x000fe200087fe4ff */
[----:B------:R-:W-:Y:S01]  /*81b0*/  IMAD.MOV.U32 R13, RZ, RZ, -0x1 ;  /* 0xffffffffff0d7424 */ /* 0x000fe200078e00ff */
[----:B------:R-:W-:Y:S02]  /*81c0*/  ISETP.GE.U32.AND P0, PT, R16, UR6, PT ;  /* 0x0000000610007c0c */ /* 0x000fe4000bf06070 */
[----:B------:R-:W-:Y:S02]  /*81d0*/  MOV R7, 0xffffffff ;  /* 0xffffffff00077802 */ /* 0x000fe40000000f00 */
[----:B------:R-:W-:-:S13]  /*81e0*/  ISETP.GE.U32.AND.EX P0, PT, R17, UR7, PT, P0 ;  /* 0x0000000711007c0c */ /* 0x000fda000bf06100 */
[----:B------:R-:W-:Y:S05]  /*81f0*/  @P0 BRA `(.L_x_202) ;  /* 0x00000004004c0947 */ /* 0x000fea0003800000 */
[----:B------:R-:W1:Y:S01]  /*8200*/  S2R R25, SR_CTAID.X ;  /* 0x0000000000197919 */ /* 0x000e620000002500 */
[----:B------:R-:W5:Y:S01]  /*8210*/  LDC.64 R14, c[0x0][0x8d0] ;  /* 0x00023400ff0e7b82 */ /* 0x000f620000000a00 */
[----:B------:R-:W-:Y:S01]  /*8220*/  ULDC UR8, c[0x0][0x150] ;  /* 0x0000540000087ab9 */ /* 0x000fe20000000800 */
[----:B--234-:R-:W-:Y:S01]  /*8230*/  IMAD.MOV.U32 R5, RZ, RZ, R17 ;  /* 0x000000ffff057224 */ /* 0x01cfe200078e0011 */
[----:B------:R-:W2:Y:S05]  /*8240*/  S2R R20, SR_CTAID.Y ;  /* 0x0000000000147919 */ /* 0x000eaa0000002600 */
[----:B------:R-:W3:Y:S08]  /*8250*/  LDC R18, c[0x0][0x144] ;  /* 0x00005100ff127b82 */ /* 0x000ef00000000800 */
[----:B------:R-:W4:Y:S08]  /*8260*/  LDC R21, c[0x0][0x148] ;  /* 0x00005200ff157b82 */ /* 0x000f300000000800 */
[----:B------:R-:W3:Y:S01]  /*8270*/  LDC R23, c[0x0][0x8d8] ;  /* 0x00023600ff177b82 */ /* 0x000ee20000000800 */
[----:B-----5:R-:W-:-:S04]  /*8280*/  ISETP.NE.U32.AND P0, PT, R14, RZ, PT ;  /* 0x000000ff0e00720c */ /* 0x020fc80003f05070 */
[----:B------:R-:W-:Y:S02]  /*8290*/  ISETP.NE.AND.EX P0, PT, R15, RZ, PT, P0 ;  /* 0x000000ff0f00720c */ /* 0x000fe40003f05300 */
[----:B-1----:R-:W-:Y:S01]  /*82a0*/  I2FP.F32.U32 R4, R25 ;  /* 0x0000001900047245 */ /* 0x002fe20000201000 */
[----:B------:R-:W1:Y:S04]  /*82b0*/  LDC.64 R10, c[0x0][0x8c8] ;  /* 0x00023200ff0a7b82 */ /* 0x000e680000000a00 */
[----:B------:R-:W-:Y:S01]  /*82c0*/  FMUL R6, R4, UR8 ;  /* 0x0000000804067c20 */ /* 0x000fe20008400000 */
[----:B--2---:R-:W-:Y:S01]  /*82d0*/  I2FP.F32.U32 R4, R20 ;  /* 0x0000001400047245 */ /* 0x004fe20000201000 */
[----:B------:R-:W-:Y:S02]  /*82e0*/  ULDC UR8, c[0x0][0x154] ;  /* 0x0000550000087ab9 */ /* 0x000fe40000000800 */
[----:B------:R2:W1:Y:S02]  /*82f0*/  F2I.U32.TRUNC.NTZ R24, R6 ;  /* 0x0000000600187305 */ /* 0x000464000020f000 */
[----:B------:R-:W-:Y:S01]  /*8300*/  FMUL R22, R4, UR8 ;  /* 0x0000000804167c20 */ /* 0x000fe20008400000 */
[----:B------:R-:W-:-:S05]  /*8310*/  IMAD.MOV.U32 R4, RZ, RZ, R16 ;  /* 0x000000ffff047224 */ /* 0x000fca00078e0010 */
[----:B------:R-:W1:Y:S01]  /*8320*/  F2I.U32.TRUNC.NTZ R22, R22 ;  /* 0x0000001600167305 */ /* 0x000e62000020f000 */
[----:B--234-:R-:W-:Y:S05]  /*8330*/  @!P0 BRA `(.L_x_203) ;  /* 0x0000000000288947 */ /* 0x01cfea0003800000 */
[----:B------:R-:W2:Y:S02]  /*8340*/  LDC R5, c[0x0][0x8dc] ;  /* 0x00023700ff057b82 */ /* 0x000ea40000000800 */
[----:B--2---:R-:W-:-:S05]  /*8350*/  IADD3 R5, P0, R16, R5, RZ ;  /* 0x0000000510057210 */ /* 0x004fca0007f1e0ff */
[----:B------:R-:W-:-:S04]  /*8360*/  IMAD.X R13, RZ, RZ, R17, P0 ;  /* 0x000000ffff0d7224 */ /* 0x000fc800000e0611 */
[----:B------:R-:W-:-:S04]  /*8370*/  IMAD.WIDE.U32 R6, R13, R14, RZ ;  /* 0x0000000e0d067225 */ /* 0x000fc800078e00ff */
[----:B------:R-:W-:-:S04]  /*8380*/  IMAD.WIDE.U32 R6, P0, R5, R15, R6 ;  /* 0x0000000f05067225 */ /* 0x000fc80007800006 */
[----:B------:R-:W-:Y:S01]  /*8390*/  IMAD.WIDE.U32 R4, R5, R14, RZ ;  /* 0x0000000e05047225 */ /* 0x000fe200078e00ff */
[----:B------:R-:W-:-:S04]  /*83a0*/  MOV R4, R7 ;  /* 0x0000000700047202 */ /* 0x000fc80000000f00 */
[----:B------:R-:W-:Y:S01]  /*83b0*/  IADD3 RZ, P1, R5, R6, RZ ;  /* 0x0000000605ff7210 */ /* 0x000fe20007f3e0ff */
[----:B------:R-:W-:-:S04]  /*83c0*/  IMAD.X R5, RZ, RZ, RZ, P0 ;  /* 0x000000ffff057224 */ /* 0x000fc800000e06ff */
[----:B------:R-:W-:-:S08]  /*83d0*/  IMAD.WIDE.U32.X R4, R13, R15, R4, P1 ;  /* 0x0000000f0d047225 */ /* 0x000fd000008e0404 */
.L_x_203:
[----:B------:R-:W-:Y:S01]  /*83e0*/  ISETP.NE.AND P2, PT, R2, 0x1, PT ;  /* 0x000000010200780c */ /* 0x000fe20003f45270 */
[----:B-1----:R-:W-:Y:S01]  /*83f0*/  IMAD.MOV R24, RZ, RZ, -R24 ;  /* 0x000000ffff187224 */ /* 0x002fe200078e0a18 */
[-CC-:B------:R-:W-:Y:S01]  /*8400*/  SHF.R.U64 R13, R4, R23.reuse, R5.reuse ;  /* 0x00000017040d7219 */ /* 0x180fe20000001205 */
[----:B------:R-:W1:Y:S01]  /*8410*/  LDC.64 R14, c[0x0][0x8e8] ;  /* 0x00023a00ff0e7b82 */ /* 0x000e620000000a00 */
[----:B------:R-:W-:Y:S01]  /*8420*/  IMAD.MOV R22, RZ, RZ, -R22 ;  /* 0x000000ffff167224 */ /* 0x000fe200078e0a16 */
[----:B------:R-:W-:Y:S01]  /*8430*/  SHF.R.U32.HI R23, RZ, R23, R5 ;  /* 0x00000017ff177219 */ /* 0x000fe20000011605 */
[----:B------:R-:W-:Y:S01]  /*8440*/  IMAD R18, R18, R24, R25 ;  /* 0x0000001812127224 */ /* 0x000fe200078e0219 */
[----:B------:R-:W-:-:S04]  /*8450*/  IADD3 R25, P0, RZ, -R13, RZ ;  /* 0x8000000dff197210 */ /* 0x000fc80007f1e0ff */
[----:B------:R-:W2:Y:S01]  /*8460*/  LDC R7, c[0x0][0x8c0] ;  /* 0x00023000ff077b82 */ /* 0x000ea20000000800 */
[----:B------:R-:W-:Y:S02]  /*8470*/  IMAD.X R23, RZ, RZ, ~R23, P0 ;  /* 0x000000ffff177224 */ /* 0x000fe400000e0e17 */
[----:B------:R-:W-:Y:S02]  /*8480*/  @P2 IMAD R18, R21, R22, R20 ;  /* 0x0000001615122224 */ /* 0x000fe400078e0214 */
[-C--:B------:R-:W-:Y:S02]  /*8490*/  IMAD R6, R23, R10.reuse, RZ ;  /* 0x0000000a17067224 */ /* 0x080fe400078e02ff */
[C---:B------:R-:W-:Y:S01]  /*84a0*/  IMAD.WIDE.U32 R4, R25.reuse, R10, R16 ;  /* 0x0000000a19047225 */ /* 0x040fe200078e0010 */
[----:B------:R-:W3:Y:S03]  /*84b0*/  LDC R22, c[0x0][0x8b0] ;  /* 0x00022c00ff167b82 */ /* 0x000ee60000000800 */
[----:B------:R-:W-:-:S04]  /*84c0*/  IMAD R11, R25, R11, R6 ;  /* 0x0000000b190b7224 */ /* 0x000fc800078e0206 */
[----:B------:R-:W-:Y:S01]  /*84d0*/  IMAD.IADD R6, R5, 0x1, R11 ;  /* 0x0000000105067824 */ /* 0x000fe200078e020b */
[----:B------:R-:W4:Y:S01]  /*84e0*/  LDC R27, c[0x0][0x900] ;  /* 0x00024000ff1b7b82 */ /* 0x000f220000000800 */
[----:B-1----:R-:W-:-:S04]  /*84f0*/  ISETP.NE.U32.AND P0, PT, R14, RZ, PT ;  /* 0x000000ff0e00720c */ /* 0x002fc80003f05070 */
[----:B------:R-:W-:-:S03]  /*8500*/  ISETP.NE.AND.EX P0, PT, R15, RZ, PT, P0 ;  /* 0x000000ff0f00720c */ /* 0x000fc60003f05300 */
[----:B------:R-:W1:Y:S01]  /*8510*/  LDC R23, c[0x0][0x8f0] ;  /* 0x00023c00ff177b82 */ /* 0x000e620000000800 */
[-CC-:B--2---:R-:W-:Y:S02]  /*8520*/  SHF.R.U64 R20, R4, R7.reuse, R6.reuse ;  /* 0x0000000704147219 */ /* 0x184fe40000001206 */
[----:B------:R-:W-:-:S05]  /*8530*/  SHF.R.U32.HI R7, RZ, R7, R6 ;  /* 0x00000007ff077219 */ /* 0x000fca0000011606 */
[----:B------:R-:W2:Y:S01]  /*8540*/  LDC R11, c[0x0][0x8e0] ;  /* 0x00023800ff0b7b82 */ /* 0x000ea20000000800 */
[-CC-:B---3--:R-:W-:Y:S02]  /*8550*/  SHF.R.U64 R25, R20, R22.reuse, R7.reuse ;  /* 0x0000001614197219 */ /* 0x188fe40000001207 */
[----:B------:R-:W-:-:S05]  /*8560*/  SHF.R.U32.HI R4, RZ, R22, R7 ;  /* 0x00000016ff047219 */ /* 0x000fca0000011607 */
[----:B------:R-:W3:Y:S01]  /*8570*/  LDC R21, c[0x0][0x8b8] ;  /* 0x00022e00ff157b82 */ /* 0x000ee20000000800 */
[-CC-:B----4-:R-:W-:Y:S02]  /*8580*/  SHF.R.U64 R22, R25, R27.reuse, R4.reuse ;  /* 0x0000001b19167219 */ /* 0x190fe40000001204 */
[----:B------:R-:W-:-:S03]  /*8590*/  SHF.R.U32.HI R27, RZ, R27, R4 ;  /* 0x0000001bff1b7219 */ /* 0x000fc60000011604 */
[----:B------:R-:W-:Y:S02]  /*85a0*/  IMAD.MOV.U32 R4, RZ, RZ, R22 ;  /* 0x000000ffff047224 */ /* 0x000fe400078e0016 */
[----:B------:R-:W4:Y:S01]  /*85b0*/  LDC R10, c[0x0][0x8a8] ;  /* 0x00022a00ff0a7b82 */ /* 0x000f220000000800 */
[----:B------:R-:W-:Y:S01]  /*85c0*/  IMAD.MOV.U32 R5, RZ, RZ, R27 ;  /* 0x000000ffff057224 */ /* 0x000fe200078e001b */
[----:B------:R-:W-:Y:S06]  /*85d0*/  @!P0 BRA `(.L_x_204) ;  /* 0x0000000000288947 */ /* 0x000fec0003800000 */
[----:B------:R-:W5:Y:S02]  /*85e0*/  LDC R5, c[0x0][0x8f4] ;  /* 0x00023d00ff057b82 */ /* 0x000f640000000800 */
[----:B-----5:R-:W-:-:S04]  /*85f0*/  IADD3 R5, P0, R22, R5, RZ ;  /* 0x0000000516057210 */ /* 0x020fc80007f1e0ff */
[----:B------:R-:W-:-:S05]  /*8600*/  IADD3.X R27, RZ, R27, RZ, P0, !PT ;  /* 0x0000001bff1b7210 */ /* 0x000fca00007fe4ff */
[----:B------:R-:W-:-:S04]  /*8610*/  IMAD.WIDE.U32 R6, R27, R14, RZ ;  /* 0x0000000e1b067225 */ /* 0x000fc800078e00ff */
[----:B------:R-:W-:-:S04]  /*8620*/  IMAD.WIDE.U32 R6, P0, R5, R15, R6 ;  /* 0x0000000f05067225 */ /* 0x000fc80007800006 */
[----:B------:R-:W-:-:S04]  /*8630*/  IMAD.WIDE.U32 R4, R5, R14, RZ ;  /* 0x0000000e05047225 */ /* 0x000fc800078e00ff */
[----:B------:R-:W-:Y:S01]  /*8640*/  IMAD.MOV.U32 R4, RZ, RZ, R7 ;  /* 0x000000ffff047224 */ /* 0x000fe200078e0007 */
[----:B------:R-:W-:Y:S01]  /*8650*/  IADD3 RZ, P1, R5, R6, RZ ;  /* 0x0000000605ff7210 */ /* 0x000fe20007f3e0ff */
[----:B------:R-:W-:-:S04]  /*8660*/  IMAD.X R5, RZ, RZ, RZ, P0 ;  /* 0x000000ffff057224 */ /* 0x000fc800000e06ff */
[----:B------:R-:W-:-:S08]  /*8670*/  IMAD.WIDE.U32.X R4, R27, R15, R4, P1 ;  /* 0x0000000f1b047225 */ /* 0x000fd000008e0404 */
.L_x_204:
[----:B-1----:R-:W-:Y:S02]  /*8680*/  SHF.R.U64 R4, R4, R23, R5 ;  /* 0x0000001704047219 */ /* 0x002fe40000001205 */
[----:B------:R-:W-:Y:S02]  /*8690*/  LOP3.LUT R25, R25, R0, RZ, 0xc0, !PT ;  /* 0x0000000019197212 */ /* 0x000fe400078ec0ff */
[----:B------:R-:W-:Y:S01]  /*86a0*/  LOP3.LUT R20, R20, R3, RZ, 0xc0, !PT ;  /* 0x0000000314147212 */ /* 0x000fe200078ec0ff */
[----:B------:R-:W-:Y:S02]  /*86b0*/  IMAD.MOV R5, RZ, RZ, -R4 ;  /* 0x000000ffff057224 */ /* 0x000fe400078e0a04 */
[----:B------:R-:W-:Y:S02]  /*86c0*/  IMAD R25, R4, UR21, R25 ;  /* 0x0000001504197c24 */ /* 0x000fe4000f8e0219 */
[----:B--2---:R-:W-:Y:S02]  /*86d0*/  IMAD R11, R5, R11, R22 ;  /* 0x0000000b050b7224 */ /* 0x004fe400078e0216 */
[----:B---3--:R-:W-:-:S02]  /*86e0*/  IMAD R18, R25, R21, R18 ;  /* 0x0000001519127224 */ /* 0x008fc400078e0212 */
[----:B----4-:R-:W-:Y:S02]  /*86f0*/  IMAD R11, R11, R10, R20 ;  /* 0x0000000a0b0b7224 */ /* 0x010fe400078e0214 */
[----:B------:R-:W-:-:S03]  /*8700*/  IMAD.MOV.U32 R4, RZ, RZ, 0x1 ;  /* 0x00000001ff047424 */ /* 0x000fc600078e00ff */
[----:B------:R-:W-:Y:S02]  /*8710*/  SEL R6, R11, R18, !P2 ;  /* 0x000000120b067207 */ /* 0x000fe40005000000 */
[----:B------:R-:W-:-:S07]  /*8720*/  SEL R7, R18, R11, !P2 ;  /* 0x0000000b12077207 */ /* 0x000fce0005000000 */
.L_x_202:
[----:B------:R-:W-:-:S13]  /*8730*/  LOP3.LUT P0, RZ, R4, 0xff, RZ, 0xc0, !PT ;  /* 0x000000ff04ff7812 */ /* 0x000fda000780c0ff */
[----:B------:R-:W-:Y:S05]  /*8740*/  @P0 BRA `(.L_x_205) ;  /* 0xffffffe800f00947 */ /* 0x000fea000383ffff */
.L_x_149:
[----:B------:R-:W-:-:S13]  /*8750*/  ELECT P0, URZ, PT ;  /* 0x00000000003f782f */ /* 0x000fda0003800000 */
[----:B------:R-:W-:Y:S05]  /*8760*/  @!P0 BRA `(.L_x_9) ;  /* 0x0000001000508947 */ /* 0x000fea0003800000 */
[----:B------:R-:W-:-:S04]  /*8770*/  LOP3.LUT R19, R19, 0x2, RZ, 0xfc, !PT ;  /* 0x0000000213137812 */ /* 0x000fc800078efcff */
[----:B------:R-:W-:-:S13]  /*8780*/  ISETP.NE.AND P1, PT, R19, 0x3, PT ;  /* 0x000000031300780c */ /* 0x000fda0003f25270 */
[----:B------:R-:W-:Y:S05]  /*8790*/  @!P1 BRA `(.L_x_206) ;  /* 0x0000000000049947 */ /* 0x000fea0003800000 */
[----:B------:R-:W-:Y:S01]  /*87a0*/  BPT.TRAP 0x1 ;  /* 0x000000040000795c */ /* 0x000fe20000300000 */
.L_x_206:
[----:B-1----:R-:W-:Y:S01]  /*87b0*/  IMAD.U32 R3, RZ, RZ, UR37 ;  /* 0x00000025ff037e24 */ /* 0x002fe2000f8e00ff */
[----:B------:R-:W-:Y:S01]  /*87c0*/  MOV R0, 0x400 ;  /* 0x0000040000007802 */ /* 0x000fe20000000f00 */
[----:B------:R-:W-:-:S03]  /*87d0*/  IMAD.MOV.U32 R2, RZ, RZ, 0x1 ;  /* 0x00000001ff027424 */ /* 0x000fc600078e00ff */
[----:B------:R-:W-:Y:S02]  /*87e0*/  LEA R0, R3, R0, 0x18 ;  /* 0x0000000003007211 */ /* 0x000fe400078ec0ff */
[----:B------:R-:W-:-:S04]  /*87f0*/  SHF.L.U32 R3, R2, 0x1f, RZ ;  /* 0x0000001f02037819 */ /* 0x000fc800000006ff */
[----:B------:R-:W1:Y:S02]  /*8800*/  SYNCS.PHASECHK.TRANS64.TRYWAIT P0, [R0+URZ+0x60], R3 ;  /* 0x00006003000075a7 */ /* 0x000e64000800017f */
[----:B-1----:R-:W-:Y:S05]  /*8810*/  @!P0 BRA `(.L_x_207) ;  /* 0x0000001400d48947 */ /* 0x002fea0003800000 */
.L_x_249:
[----:B------:R-:W-:Y:S05]  /*8820*/  @!P1 BRA `(.L_x_208) ;  /* 0x0000000000049947 */ /* 0x000fea0003800000 */
[----:B------:R-:W-:Y:S01]  /*8830*/  BPT.TRAP 0x1 ;  /* 0x000000040000795c */ /* 0x000fe20000300000 */
.L_x_208:
[----:B------:R-:W1:Y:S02]  /*8840*/  SYNCS.PHASECHK.TRANS64.TRYWAIT P0, [R0+URZ+0x68], R3 ;  /* 0x00006803000075a7 */ /* 0x000e64000800017f */
[----:B-1----:R-:W-:Y:S05]  /*8850*/  @!P0 BRA `(.L_x_209) ;  /* 0x0000001400d88947 */ /* 0x002fea0003800000 */
.L_x_250:
[----:B------:R-:W-:Y:S05]  /*8860*/  @!P1 BRA `(.L_x_210) ;  /* 0x0000000000049947 */ /* 0x000fea0003800000 */
[----:B------:R-:W-:Y:S01]  /*8870*/  BPT.TRAP 0x1 ;  /* 0x000000040000795c */ /* 0x000fe20000300000 */
.L_x_210:
[----:B------:R-:W1:Y:S02]  /*8880*/  SYNCS.PHASECHK.TRANS64.TRYWAIT P0, [R0+URZ+0x70], R3 ;  /* 0x00007003000075a7 */ /* 0x000e64000800017f */
[----:B-1----:R-:W-:Y:S05]  /*8890*/  @!P0 BRA `(.L_x_211) ;  /* 0x0000001400dc8947 */ /* 0x002fea0003800000 */
.L_x_251:
[----:B------:R-:W-:Y:S05]  /*88a0*/  @!P1 BRA `(.L_x_212) ;  /* 0x0000000000049947 */ /* 0x000fea0003800000 */
[----:B------:R-:W-:Y:S01]  /*88b0*/  BPT.TRAP 0x1 ;  /* 0x000000040000795c */ /* 0x000fe20000300000 */
.L_x_212:
[----:B------:R-:W-:-:S04]  /*88c0*/  MOV R3, 0x1 ;  /* 0x0000000100037802 */ /* 0x000fc80000000f00 */
[----:B------:R-:W-:-:S07]  /*88d0*/  SHF.L.U32 R3, R3, 0x1f, RZ ;  /* 0x0000001f03037819 */ /* 0x000fce00000006ff */
.L_x_213:
[----:B------:R1:W1:Y:S02]  /*88e0*/  SYNCS.PHASECHK.TRANS64.TRYWAIT P0, [R0+URZ+0x78], R3 ;  /* 0x00007803000075a7 */ /* 0x000264000800017f */
[----:B-1----:R-:W-:Y:S05]  /*88f0*/  @!P0 NANOSLEEP.SYNCS 0x989680 ;  /* 0x009896800000895d */ /* 0x002fea0003900000 */
[----:B------:R-:W1:Y:S02]  /*8900*/  @!P0 SYNCS.PHASECHK.TRANS64 P0, [R0+URZ+0x78], R3 ;  /* 0x00007803000085a7 */ /* 0x000e64000800007f */
[----:B-1----:R-:W-:Y:S05]  /*8910*/  @P0 BRA `(.L_x_9) ;  /* 0x0000000c00e40947 */ /* 0x002fea0003800000 */
[----:B------:R-:W-:Y:S05]  /*8920*/  BRA `(.L_x_213) ;  /* 0xfffffffc00ec7947 */ /* 0x000fea000383ffff */
.L_x_144:
[----:B------:R-:W-:Y:S01]  /*8930*/  LOP3.LUT P0, RZ, R11, 0xff, RZ, 0xc0, !PT ;  /* 0x000000ff0bff7812 */ /* 0x000fe2000780c0ff */
[----:B------:R-:W-:Y:S02]  /*8940*/  IMAD.MOV.U32 R3, RZ, RZ, 0x1 ;  /* 0x00000001ff037424 */ /* 0x000fe400078e00ff */
[----:B------:R-:W-:-:S10]  /*8950*/  IMAD.MOV.U32 R0, RZ, RZ, RZ ;  /* 0x000000ffff007224 */ /* 0x000fd400078e00ff */
[----:B------:R-:W-:Y:S05]  /*8960*/  @!P0 BRA `(.L_x_214) ;  /* 0x0000000c001c8947 */ /* 0x000fea0003800000 */
[----:B------:R-:W1:Y:S01]  /*8970*/  LDC R0, c[0x0][0x28c] ;  /* 0x0000a300ff007b82 */ /* 0x000e620000000800 */
[C---:B------:R-:W-:Y:S01]  /*8980*/  LOP3.LUT P2, RZ, R18.reuse, 0x7f, RZ, 0xc0, !PT ;  /* 0x0000007f12ff7812 */ /* 0x040fe2000784c0ff */
[----:B------:R-:W-:Y:S01]  /*8990*/  ULDC UR5, c[0x0][0x900] ;  /* 0x0002400000057ab9 */ /* 0x000fe20000000800 */
[----:B------:R-:W-:Y:S01]  /*89a0*/  LOP3.LUT P0, RZ, R18, 0x1f, RZ, 0xc0, !PT ;  /* 0x0000001f12ff7812 */ /* 0x000fe2000780c0ff */
[----:B------:R-:W-:Y:S01]  /*89b0*/  UMOV UR6, 0xffffffff ;  /* 0xffffffff00067882 */ /* 0x000fe20000000000 */
[----:B------:R-:W-:Y:S01]  /*89c0*/  BSSY B0, `(.L_x_214) ;  /* 0x00000c1000007945 */ /* 0x000fe20003800000 */
[----:B------:R-:W-:Y:S01]  /*89d0*/  USHF.L.U32 UR6, UR6, UR5, URZ ;  /* 0x0000000506067299 */ /* 0x000fe2000800063f */
[----:B------:R-:W-:Y:S01]  /*89e0*/  IMAD.MOV.U32 R10, RZ, RZ, 0x1 ;  /* 0x00000001ff0a7424 */ /* 0x000fe200078e00ff */
[----:B------:R-:W-:Y:S01]  /*89f0*/  LOP3.LUT R18, R22, 0x2, RZ, 0xfc, !PT ;  /* 0x0000000216127812 */ /* 0x000fe200078efcff */
[----:B------:R-:W-:Y:S01]  /*8a00*/  ULDC UR4, c[0x0][0x8a8] ;  /* 0x00022a0000047ab9 */ /* 0x000fe20000000800 */
[----:B------:R-:W-:Y:S01]  /*8a10*/  PLOP3.LUT P0, PT, P0, P2, PT, 0x8a, 0x0 ;  /* 0x000000000000781c */ /* 0x000fe20000705172 */
[----:B------:R-:W-:-:S02]  /*8a20*/  UIADD3 UR15, UR4, -0x1, URZ ;  /* 0xffffffff040f7890 */ /* 0x000fc4000fffe03f */
[----:B------:R-:W-:Y:S02]  /*8a30*/  USHF.L.U32 UR17, UR38, UR5, URZ ;  /* 0x0000000526117299 */ /* 0x000fe4000800063f */
[----:B------:R-:W-:Y:S01]  /*8a40*/  ULOP3.LUT UR16, URZ, UR6, URZ, 0x33, !UPT ;  /* 0x000000063f107292 */ /* 0x000fe2000f8e333f */
[----:B------:R-:W-:Y:S01]  /*8a50*/  ULDC.64 UR20, c[0x0][0x198] ;  /* 0x0000660000147ab9 */ /* 0x000fe20000000a00 */
[----:B-1----:R-:W-:-:S05]  /*8a60*/  VIADD R0, R0, 0x3f ;  /* 0x0000003f00007836 */ /* 0x002fca0000000000 */
[----:B------:R-:W-:-:S04]  /*8a70*/  SHF.R.S32.HI R3, RZ, 0x1f, R0 ;  /* 0x0000001fff037819 */ /* 0x000fc80000011400 */
[----:B------:R-:W-:Y:S01]  /*8a80*/  LEA.HI R3, R3, R0, RZ, 0x6 ;  /* 0x0000000003037211 */ /* 0x000fe200078f30ff */
[----:B------:R-:W-:-:S03]  /*8a90*/  IMAD.MOV.U32 R0, RZ, RZ, RZ ;  /* 0x000000ffff007224 */ /* 0x000fc600078e00ff */
[----:B------:R-:W-:Y:S01]  /*8aa0*/  SHF.R.S32.HI R11, RZ, 0x6, R3 ;  /* 0x00000006ff0b7819 */ /* 0x000fe20000011403 */
[----:B------:R-:W-:-:S03]  /*8ab0*/  IMAD.MOV.U32 R3, RZ, RZ, 0x1 ;  /* 0x00000001ff037424 */ /* 0x000fc600078e00ff */
[----:B------:R-:W-:-:S07]  /*8ac0*/  IADD3 R12, R11, 0x1, RZ ;  /* 0x000000010b0c7810 */ /* 0x000fce0007ffe0ff */
.L_x_226:
[----:B------:R-:W-:-:S03]  /*8ad0*/  UMOV UR4, 0xffffffff ;  /* 0xffffffff00047882 */ /* 0x000fc60000000000 */
[----:B------:R-:W-:Y:S05]  /*8ae0*/  BRA.DIV UR4, `(.L_x_215) ;  /* 0x00000016045c7947 */ /* 0x000fea000b800000 */
[----:B------:R-:W-:-:S13]  /*8af0*/  ELECT P6, URZ, PT ;  /* 0x00000000003f782f */ /* 0x000fda00038c0000 */
.L_x_254:
[----:B------:R-:W1:Y:S01]  /*8b00*/  LDC R4, c[0x0][0x28c] ;  /* 0x0000a300ff047b82 */ /* 0x000e620000000800 */
[----:B------:R-:W-:Y:S01]  /*8b10*/  BSSY B1, `(.L_x_216) ;  /* 0x0000037000017945 */ /* 0x000fe20003800000 */
[----:B-1----:R-:W-:-:S13]  /*8b20*/  ISETP.LT.OR P6, PT, R4, 0x1, !P6 ;  /* 0x000000010400780c */ /* 0x002fda00077c1670 */
[----:B------:R-:W-:Y:S05]  /*8b30*/  @P6 BRA `(.L_x_217) ;  /* 0x0000000000d06947 */ /* 0x000fea0003800000 */
[----:B------:R-:W-:Y:S02]  /*8b40*/  IMAD.SHL.U32 R9, R6, 0x100, RZ ;  /* 0x0000010006097824 */ /* 0x000fe400078e00ff */
[----:B------:R-:W-:Y:S02]  /*8b50*/  IMAD.SHL.U32 R14, R7, 0x80, RZ ;  /* 0x00000080070e7824 */ /* 0x000fe400078e00ff */
[----:B------:R-:W-:Y:S02]  /*8b60*/  IMAD.MOV.U32 R19, RZ, RZ, RZ ;  /* 0x000000ffff137224 */ /* 0x000fe400078e00ff */
[----:B------:R-:W-:Y:S02]  /*8b70*/  IMAD.MOV.U32 R4, RZ, RZ, R12 ;  /* 0x000000ffff047224 */ /* 0x000fe400078e000c */
[----:B------:R-:W-:Y:S02]  /*8b80*/  IMAD.MOV.U32 R5, RZ, RZ, R3 ;  /* 0x000000ffff057224 */ /* 0x000fe400078e0003 */
[----:B------:R-:W-:-:S07]  /*8b90*/  IMAD.MOV.U32 R6, RZ, RZ, R0 ;  /* 0x000000ffff067224 */ /* 0x000fce00078e0000 */
.L_x_221:
[----:B------:R-:W1:Y:S01]  /*8ba0*/  S2R R8, SR_CgaCtaId ;  /* 0x0000000000087919 */ /* 0x000e620000008800 */
[----:B------:R-:W-:-:S04]  /*8bb0*/  MOV R7, 0x400 ;  /* 0x0000040000077802 */ /* 0x000fc80000000f00 */
[----:B-1----:R-:W-:Y:S02]  /*8bc0*/  LEA R15, R8, R7, 0x18 ;  /* 0x00000007080f7211 */ /* 0x002fe400078ec0ff */
[----:B------:R-:W-:Y:S01]  /*8bd0*/  SHF.L.U32 R7, R5, 0x1f, RZ ;  /* 0x0000001f05077819 */ /* 0x000fe200000006ff */
[----:B------:R-:W1:Y:S01]  /*8be0*/  @!P2 LDC R8, c[0x0][0x500] ;  /* 0x00014000ff08ab82 */ /* 0x000e620000000800 */
[----:B------:R-:W-:-:S04]  /*8bf0*/  LEA R20, R6, R15, 0x3 ;  /* 0x0000000f06147211 */ /* 0x000fc800078e18ff */
[----:B------:R-:W2:Y:S02]  /*8c00*/  SYNCS.PHASECHK.TRANS64.TRYWAIT P1, [R20+URZ+0x20], R7 ;  /* 0x00002007140075a7 */ /* 0x000ea4000802017f */
[----:B--2---:R-:W-:Y:S05]  /*8c10*/  @!P1 BRA `(.L_x_218) ;  /* 0x0000001400309947 */ /* 0x004fea0003800000 */
.L_x_255:
[----:B--2---:R-:W-:Y:S01]  /*8c20*/  PRMT R7, R18, 0x9910, RZ ;  /* 0x0000991012077816 */ /* 0x004fe200000000ff */
[----:B-1----:R1:W-:Y:S03]  /*8c30*/  @!P2 SYNCS.ARRIVE.TRANS64 RZ, [R20+URZ], R8 ;  /* 0x0000000814ffa9a7 */ /* 0x0023e6000800003f */
[----:B------:R-:W-:-:S13]  /*8c40*/  ISETP.NE.AND P1, PT, R7, 0x2, PT ;  /* 0x000000020700780c */ /* 0x000fda0003f25270 */
[----:B-1----:R-:W-:Y:S05]  /*8c50*/  @P1 BRA `(.L_x_219) ;  /* 0x0000000000041947 */ /* 0x002fea0003800000 */
[----:B------:R-:W-:Y:S01]  /*8c60*/  BPT.TRAP 0x1 ;  /* 0x000000040000795c */ /* 0x000fe20000300000 */
.L_x_219:
[----:B------:R-:W-:Y:S05]  /*8c70*/  @P0 BRA `(.L_x_220) ;  /* 0x0000000000040947 */ /* 0x000fea0003800000 */
[----:B------:R-:W-:Y:S01]  /*8c80*/  BPT.TRAP 0x1 ;  /* 0x000000040000795c */ /* 0x000fe20000300000 */
.L_x_220:
[--C-:B------:R-:W-:Y:S01]  /*8c90*/  IMAD R7, R6, 0x4000, R15.reuse ;  /* 0x0000400006077824 */ /* 0x100fe200078e020f */
[----:B------:R-:W-:Y:S01]  /*8ca0*/  R2UR UR9, R20 ;  /* 0x00000000140972ca */ /* 0x000fe200000e0000 */
[----:B------:R-:W-:Y:S01]  /*8cb0*/  IMAD R15, R6, 0x8000, R15 ;  /* 0x00008000060f7824 */ /* 0x000fe200078e020f */
[----:B------:R-:W-:Y:S01]  /*8cc0*/  UIADD3 UR4, UP0, UR20, 0xf0, URZ ;  /* 0x000000f014047890 */ /* 0x000fe2000ff1e03f */
[----:B------:R-:W-:Y:S01]  /*8cd0*/  VIADD R4, R4, 0xffffffff ;  /* 0xffffffff04047836 */ /* 0x000fe20000000000 */
[----:B------:R-:W-:Y:S01]  /*8ce0*/  R2UR UR5, R7 ;  /* 0x00000000070572ca */ /* 0x000fe200000e0000 */
[----:B------:R-:W-:Y:S01]  /*8cf0*/  UIADD3 UR22, UP1, UR20, 0x1f0, URZ ;  /* 0x000001f014167890 */ /* 0x000fe2000ff3e03f */
[----:B------:R-:W-:Y:S01]  /*8d00*/  R2UR UR8, R15 ;  /* 0x000000000f0872ca */ /* 0x000fe200000e0000 */
[----:B------:R-:W-:Y:S01]  /*8d10*/  VIADD R6, R6, 0x1 ;  /* 0x0000000106067836 */ /* 0x000fe20000000000 */
[----:B------:R-:W-:Y:S01]  /*8d20*/  R2UR UR11, R14 ;  /* 0x000000000e0b72ca */ /* 0x000fe200000e0000 */
[----:B------:R-:W-:Y:S01]  /*8d30*/  UIADD3.X UR23, URZ, UR21, URZ, UP1, !UPT ;  /* 0x000000153f177290 */ /* 0x000fe20008ffe43f */
[----:B------:R-:W-:Y:S01]  /*8d40*/  R2UR UR10, R19 ;  /* 0x00000000130a72ca */ /* 0x000fe200000e0000 */
[----:B------:R-:W-:Y:S01]  /*8d50*/  UMOV UR6, 0x0 ;  /* 0x0000000000067882 */ /* 0x000fe20000000000 */
[----:B------:R-:W-:Y:S01]  /*8d60*/  R2UR UR12, R13 ;  /* 0x000000000d0c72ca */ /* 0x000fe200000e0000 */
[----:B------:R-:W-:Y:S01]  /*8d70*/  UMOV UR7, 0x10000000 ;  /* 0x1000000000077882 */ /* 0x000fe20000000000 */
[----:B------:R-:W-:Y:S01]  /*8d80*/  R2UR UR18, R9 ;  /* 0x00000000091272ca */ /* 0x000fe200000e0000 */
[----:B------:R-:W-:Y:S01]  /*8d90*/  VIADD R19, R19, 0x40 ;  /* 0x0000004013137836 */ /* 0x000fe20000000000 */
[----:B------:R-:W-:Y:S01]  /*8da0*/  ISETP.GT.AND P3, PT, R4, 0x1, PT ;  /* 0x000000010400780c */ /* 0x000fe20003f64270 */
[----:B------:R-:W-:Y:S01]  /*8db0*/  UIADD3 UR13, UR5, 0x8400, URZ ;  /* 0x00008400050d7890 */ /* 0x000fe2000fffe03f */
[----:B------:R-:W-:Y:S01]  /*8dc0*/  ISETP.NE.AND P1, PT, R6, 0x4, PT ;  /* 0x000000040600780c */ /* 0x000fe20003f25270 */
[----:B------:R-:W-:-:S02]  /*8dd0*/  UIADD3.X UR5, URZ, UR21, URZ, UP0, !UPT ;  /* 0x000000153f057290 */ /* 0x000fc400087fe43f */
[----:B------:R-:W-:Y:S01]  /*8de0*/  UIADD3 UR14, UR8, 0x18400, URZ ;  /* 0x00018400080e7890 */ /* 0x000fe2000fffe03f */
[----:B------:R-:W-:Y:S02]  /*8df0*/  SEL R8, RZ, 0x1, P1 ;  /* 0x00000001ff087807 */ /* 0x000fe40000800000 */
[----:B------:R-:W-:Y:S01]  /*8e00*/  UMOV UR8, UR13 ;  /* 0x0000000d00087c82 */ /* 0x000fe20008000000 */
[----:B------:R-:W-:Y:S02]  /*8e10*/  SEL R6, R6, RZ, P1 ;  /* 0x000000ff06067207 */ /* 0x000fe40000800000 */
[----:B------:R-:W-:Y:S01]  /*8e20*/  LOP3.LUT R5, R5, R8, RZ, 0x3c, !PT ;  /* 0x0000000805057212 */ /* 0x000fe200078e3cff */
[----:B------:R1:W-:Y:S02]  /*8e30*/  UTMALDG.3D [UR8], [UR4], desc[UR6] ;  /* 0x00000608040075b4 */ /* 0x0003e40008011000 */
[----:B-1----:R-:W-:Y:S01]  /*8e40*/  UMOV UR8, UR14 ;  /* 0x0000000e00087c82 */ /* 0x002fe20008000000 */
[----:B------:R-:W-:-:S02]  /*8e50*/  UMOV UR11, UR18 ;  /* 0x00000012000b7c82 */ /* 0x000fc40008000000 */
[----:B------:R1:W-:Y:S02]  /*8e60*/  UTMALDG.3D [UR8], [UR22], desc[UR6] ;  /* 0x00000608160075b4 */ /* 0x0003e40008011000 */
[----:B-1----:R-:W-:Y:S05]  /*8e70*/  @P3 BRA `(.L_x_221) ;  /* 0xfffffffc00483947 */ /* 0x002fea000383ffff */
.L_x_217:
[----:B------:R-:W-:Y:S05]  /*8e80*/  BSYNC B1 ;  /* 0x0000000000017941 */ /* 0x000fea0003800000 */
.L_x_216:
[----:B------:R-:W-:Y:S01]  /*8e90*/  LOP3.LUT P3, RZ, R10, 0xff, RZ, 0xc0, !PT ;  /* 0x000000ff0aff7812 */ /* 0x000fe2000786c0ff */
[----:B------:R-:W-:Y:S01]  /*8ea0*/  IMAD.IADD R0, R11, 0x1, R0 ;  /* 0x000000010b007824 */ /* 0x000fe200078e0200 */
[----:B------:R-:W-:Y:S01]  /*8eb0*/  IADD3 R16, P4, R16, UR46, RZ ;  /* 0x0000002e10107c10 */ /* 0x000fe2000ff9e0ff */
[----:B------:R-:W-:Y:S01]  /*8ec0*/  ULDC.64 UR4, c[0x0][0x8f8] ;  /* 0x00023e0000047ab9 */ /* 0x000fe20000000a00 */
[----:B------:R-:W-:Y:S01]  /*8ed0*/  BSSY B1, `(.L_x_222) ;  /* 0x000006d000017945 */ /* 0x000fe20003800000 */
[----:B------:R-:W-:Y:S01]  /*8ee0*/  MOV R7, 0xffffffff ;  /* 0xffffffff00077802 */ /* 0x000fe20000000f00 */
[----:B------:R-:W-:Y:S01]  /*8ef0*/  IMAD.MOV.U32 R13, RZ, RZ, -0x1 ;  /* 0xffffffffff0d7424 */ /* 0x000fe200078e00ff */
[----:B------:R-:W-:Y:S02]  /*8f00*/  SHF.R.U32.HI R4, RZ, 0x2, R0 ;  /* 0x00000002ff047819 */ /* 0x000fe40000011600 */
[----:B------:R-:W-:Y:S02]  /*8f10*/  ISETP.GT.U32.AND P1, PT, R0, 0x3, PT ;  /* 0x000000030000780c */ /* 0x000fe40003f24070 */
[----:B------:R-:W-:-:S02]  /*8f20*/  LOP3.LUT R4, R4, 0x1, RZ, 0xc0, !PT ;  /* 0x0000000104047812 */ /* 0x000fc400078ec0ff */
[----:B------:R-:W1:Y:S01]  /*8f30*/  @P3 S2R R6, SR_CgaCtaId ;  /* 0x0000000000063919 */ /* 0x000e620000008800 */
[----:B------:R-:W-:Y:S02]  /*8f40*/  @P3 MOV R5, 0x400 ;  /* 0x0000040000053802 */ /* 0x000fe40000000f00 */
[----:B------:R-:W-:Y:S02]  /*8f50*/  ISETP.LT.U32.AND P1, PT, R11, 0x4, P1 ;  /* 0x000000040b00780c */ /* 0x000fe40000f21070 */
[----:B------:R-:W-:Y:S02]  /*8f60*/  IADD3.X R17, R17, UR39, RZ, P4, !PT ;  /* 0x0000002711117c10 */ /* 0x000fe4000a7fe4ff */
[----:B------:R-:W-:Y:S02]  /*8f70*/  ISETP.GE.U32.AND P4, PT, R16, UR4, PT ;  /* 0x0000000410007c0c */ /* 0x000fe4000bf86070 */
[----:B------:R-:W-:Y:S02]  /*8f80*/  LOP3.LUT R0, R0, 0x3, RZ, 0xc0, !PT ;  /* 0x0000000300007812 */ /* 0x000fe400078ec0ff */
[----:B------:R-:W-:-:S02]  /*8f90*/  PRMT R10, RZ, 0x7610, R10 ;  /* 0x00007610ff0a7816 */ /* 0x000fc4000000000a */
[----:B-1----:R-:W-:Y:S01]  /*8fa0*/  @P3 LEA R5, R6, R5, 0x18 ;  /* 0x0000000506053211 */ /* 0x002fe200078ec0ff */
[----:B------:R-:W-:-:S03]  /*8fb0*/  IMAD.MOV.U32 R6, RZ, RZ, -0x1 ;  /* 0xffffffffff067424 */ /* 0x000fc600078e00ff */
[----:B------:R1:W-:Y:S01]  /*8fc0*/  @P3 SYNCS.ARRIVE.TRANS64.A1T0 RZ, [R5+URZ+0x88], RZ ;  /* 0x000088ff05ff39a7 */ /* 0x0003e2000810003f */
[----:B------:R-:W-:Y:S02]  /*8fd0*/  ISETP.NE.U32.AND P3, PT, R4, 0x1, PT ;  /* 0x000000010400780c */ /* 0x000fe40003f65070 */
[----:B------:R-:W-:Y:S02]  /*8fe0*/  SEL R4, RZ, 0x1, !P1 ;  /* 0x00000001ff047807 */ /* 0x000fe40004800000 */
[----:B------:R-:W-:Y:S02]  /*8ff0*/  ISETP.GE.U32.AND.EX P1, PT, R17, UR5, PT, P4 ;  /* 0x0000000511007c0c */ /* 0x000fe4000bf26140 */
[----:B------:R-:W-:-:S04]  /*9000*/  ISETP.GT.U32.AND P3, PT, R11, 0x3, !P3 ;  /* 0x000000030b00780c */ /* 0x000fc80005f64070 */
[----:B-1----:R-:W-:-:S04]  /*9010*/  SEL R5, RZ, 0x1, !P3 ;  /* 0x00000001ff057807 */ /* 0x002fc80005800000 */
[--C-:B------:R-:W-:Y:S02]  /*9020*/  LOP3.LUT R3, R5, R3, R4.reuse, 0x96, !PT ;  /* 0x0000000305037212 */ /* 0x100fe400078e9604 */
[----:B------:R-:W-:Y:S01]  /*9030*/  PRMT R4, RZ, 0x7610, R4 ;  /* 0x00007610ff047816 */ /* 0x000fe20000000004 */
[----:B------:R-:W-:Y:S06]  /*9040*/  @P1 BRA `(.L_x_223) ;  /* 0x0000000400541947 */ /* 0x000fec0003800000 */
[----:B------:R-:W-:Y:S01]  /*9050*/  ULDC.64 UR4, c[0x0][0x8d0] ;  /* 0x0002340000047ab9 */ /* 0x000fe20000000a00 */
[----:B------:R-:W1:Y:S01]  /*9060*/  S2R R14, SR_CTAID.X ;  /* 0x00000000000e7919 */ /* 0x000e620000002500 */
[----:B------:R-:W-:Y:S01]  /*9070*/  ISETP.NE.U32.AND P1, PT, RZ, UR4, PT ;  /* 0x00000004ff007c0c */ /* 0x000fe2000bf25070 */
[----:B------:R-:W-:Y:S01]  /*9080*/  ULDC UR7, c[0x0][0x8d8] ;  /* 0x0002360000077ab9 */ /* 0x000fe20000000800 */
[----:B------:R-:W-:Y:S01]  /*9090*/  IMAD.MOV.U32 R4, RZ, RZ, R16 ;  /* 0x000000ffff047224 */ /* 0x000fe200078e0010 */
[----:B------:R-:W2:Y:S01]  /*90a0*/  S2R R13, SR_CTAID.Y ;  /* 0x00000000000d7919 */ /* 0x000ea20000002600 */
[----:B------:R-:W-:Y:S01]  /*90b0*/  ISETP.NE.AND.EX P1, PT, RZ, UR5, PT, P1 ;  /* 0x00000005ff007c0c */ /* 0x000fe2000bf25310 */
[----:B------:R-:W-:-:S12]  /*90c0*/  IMAD.MOV.U32 R5, RZ, RZ, R17 ;  /* 0x000000ffff057224 */ /* 0x000fd800078e0011 */
[----:B------:R-:W-:Y:S05]  /*90d0*/  @!P1 BRA `(.L_x_224) ;  /* 0x0000000000289947 */ /* 0x000fea0003800000 */
[----:B------:R-:W-:Y:S02]  /*90e0*/  ULDC UR6, c[0x0][0x8dc] ;  /* 0x0002370000067ab9 */ /* 0x000fe40000000800 */
[----:B------:R-:W-:-:S05]  /*90f0*/  IADD3 R9, P1, R16, UR6, RZ ;  /* 0x0000000610097c10 */ /* 0x000fca000ff3e0ff */
[----:B------:R-:W-:-:S04]  /*9100*/  IMAD.X R15, RZ, RZ, R17, P1 ;  /* 0x000000ffff0f7224 */ /* 0x000fc800008e0611 */
[----:B------:R-:W-:-:S04]  /*9110*/  IMAD.WIDE.U32 R6, R15, UR4, RZ ;  /* 0x000000040f067c25 */ /* 0x000fc8000f8e00ff */
[----:B------:R-:W-:-:S04]  /*9120*/  IMAD.WIDE.U32 R6, P1, R9, UR5, R6 ;  /* 0x0000000509067c25 */ /* 0x000fc8000f820006 */
[----:B------:R-:W-:Y:S01]  /*9130*/  IMAD.WIDE.U32 R8, R9, UR4, RZ ;  /* 0x0000000409087c25 */ /* 0x000fe2000f8e00ff */
[----:B------:R-:W-:-:S03]  /*9140*/  MOV R4, R7 ;  /* 0x0000000700047202 */ /* 0x000fc60000000f00 */
[----:B------:R-:W-:Y:S01]  /*9150*/  IMAD.X R5, RZ, RZ, RZ, P1 ;  /* 0x000000ffff057224 */ /* 0x000fe200008e06ff */
[----:B------:R-:W-:-:S05]  /*9160*/  IADD3 RZ, P1, R9, R6, RZ ;  /* 0x0000000609ff7210 */ /* 0x000fca0007f3e0ff */
[----:B------:R-:W-:-:S08]  /*9170*/  IMAD.WIDE.U32.X R4, R15, UR5, R4, P1 ;  /* 0x000000050f047c25 */ /* 0x000fd000088e0404 */
.L_x_224:
[--C-:B------:R-:W-:Y:S01]  /*9180*/  SHF.R.U64 R8, R4, UR7, R5.reuse ;  /* 0x0000000704087c19 */ /* 0x100fe20008001205 */
[----:B------:R-:W-:Y:S01]  /*9190*/  ULDC.64 UR4, c[0x0][0x8c8] ;  /* 0x0002320000047ab9 */ /* 0x000fe20000000a00 */
[----:B------:R-:W-:Y:S01]  /*91a0*/  SHF.R.U32.HI R4, RZ, UR7, R5 ;  /* 0x00000007ff047c19 */ /* 0x000fe20008011605 */
[----:B------:R-:W3:Y:S01]  /*91b0*/  LDC R25, c[0x0][0x144] ;  /* 0x00005100ff197b82 */ /* 0x000ee20000000800 */
[----:B------:R-:W-:Y:S01]  /*91c0*/  IADD3 R7, P1, RZ, -R8, RZ ;  /* 0x80000008ff077210 */ /* 0x000fe20007f3e0ff */
[----:B------:R-:W-:Y:S01]  /*91d0*/  ULDC.64 UR8, c[0x0][0x8e8] ;  /* 0x00023a0000087ab9 */ /* 0x000fe20000000a00 */
[----:B-1----:R-:W-:Y:S01]  /*91e0*/  I2FP.F32.U32 R9, R14 ;  /* 0x0000000e00097245 */ /* 0x002fe20000201000 */
[----:B------:R-:W-:Y:S02]  /*91f0*/  ULDC UR6, c[0x0][0x8b0] ;  /* 0x00022c0000067ab9 */ /* 0x000fe40000000800 */
[----:B------:R-:W-:Y:S01]  /*9200*/  IMAD.X R4, RZ, RZ, ~R4, P1 ;  /* 0x000000ffff047224 */ /* 0x000fe200008e0e04 */
[----:B------:R-:W-:Y:S01]  /*9210*/  ISETP.NE.U32.AND P1, PT, RZ, UR8, PT ;  /* 0x00000008ff007c0c */ /* 0x000fe2000bf25070 */
[----:B------:R-:W1:Y:S02]  /*9220*/  LDC R20, c[0x0][0x148] ;  /* 0x00005200ff147b82 */ /* 0x000e640000000800 */
[----:B------:R-:W-:Y:S01]  /*9230*/  IMAD R6, R4, UR4, RZ ;  /* 0x0000000404067c24 */ /* 0x000fe2000f8e02ff */
[----:B------:R-:W-:Y:S01]  /*9240*/  ISETP.NE.AND.EX P1, PT, RZ, UR9, PT, P1 ;  /* 0x00000009ff007c0c */ /* 0x000fe2000bf25310 */
[----:B------:R-:W-:Y:S01]  /*9250*/  IMAD.WIDE.U32 R4, R7, UR4, R16 ;  /* 0x0000000407047c25 */ /* 0x000fe2000f8e0010 */
[----:B------:R-:W-:-:S03]  /*9260*/  ULDC UR4, c[0x0][0x150] ;  /* 0x0000540000047ab9 */ /* 0x000fc60000000800 */
[----:B------:R-:W-:Y:S02]  /*9270*/  IMAD R7, R7, UR5, R6 ;  /* 0x0000000507077c24 */ /* 0x000fe4000f8e0206 */
[----:B------:R-:W-:Y:S01]  /*9280*/  FMUL R6, R9, UR4 ;  /* 0x0000000409067c20 */ /* 0x000fe20008400000 */
[----:B------:R-:W-:Y:S01]  /*9290*/  ULDC UR4, c[0x0][0x8c0] ;  /* 0x0002300000047ab9 */ /* 0x000fe20000000800 */
[----:B------:R-:W-:Y:S01]  /*92a0*/  ULDC UR5, c[0x0][0x154] ;  /* 0x0000550000057ab9 */ /* 0x000fe20000000800 */
[----:B------:R-:W-:-:S03]  /*92b0*/  IMAD.IADD R5, R5, 0x1, R7 ;  /* 0x0000000105057824 */ /* 0x000fc600078e0207 */
[----:B------:R-:W4:Y:S02]  /*92c0*/  F2I.U32.TRUNC.NTZ R6, R6 ;  /* 0x0000000600067305 */ /* 0x000f24000020f000 */
[----:B------:R-:W-:Y:S02]  /*92d0*/  SHF.R.U64 R9, R4, UR4, R5 ;  /* 0x0000000404097c19 */ /* 0x000fe40008001205 */
[----:B--2---:R-:W-:-:S05]  /*92e0*/  I2FP.F32.U32 R4, R13 ;  /* 0x0000000d00047245 */ /* 0x004fca0000201000 */
[----:B------:R-:W-:Y:S01]  /*92f0*/  FMUL R21, R4, UR5 ;  /* 0x0000000504157c20 */ /* 0x000fe20008400000 */
[----:B------:R-:W-:Y:S01]  /*9300*/  SHF.R.U32.HI R4, RZ, UR4, R5 ;  /* 0x00000004ff047c19 */ /* 0x000fe20008011605 */
[----:B------:R-:W-:-:S03]  /*9310*/  ULDC UR4, c[0x0][0x900] ;  /* 0x0002400000047ab9 */ /* 0x000fc60000000800 */
[--C-:B------:R-:W-:Y:S01]  /*9320*/  SHF.R.U64 R19, R9, UR6, R4.reuse ;  /* 0x0000000609137c19 */ /* 0x100fe20008001204 */
[----:B------:R-:W2:Y:S01]  /*9330*/  F2I.U32.TRUNC.NTZ R21, R21 ;  /* 0x0000001500157305 */ /* 0x000ea2000020f000 */
[----:B------:R-:W-:Y:S01]  /*9340*/  SHF.R.U32.HI R4, RZ, UR6, R4 ;  /* 0x00000006ff047c19 */ /* 0x000fe20008011604 */
[----:B----4-:R-:W-:-:S03]  /*9350*/  IMAD.MOV R6, RZ, RZ, -R6 ;  /* 0x000000ffff067224 */ /* 0x010fc600078e0a06 */
[----:B------:R-:W-:Y:S01]  /*9360*/  SHF.R.U64 R15, R19, UR4, R4 ;  /* 0x00000004130f7c19 */ /* 0x000fe20008001204 */
[----:B---3--:R-:W-:Y:S01]  /*9370*/  IMAD R14, R25, R6, R14 ;  /* 0x00000006190e7224 */ /* 0x008fe200078e020e */
[----:B------:R-:W-:-:S03]  /*9380*/  SHF.R.U32.HI R23, RZ, UR4, R4 ;  /* 0x00000004ff177c19 */ /* 0x000fc60008011604 */
[----:B------:R-:W-:Y:S02]  /*9390*/  IMAD.MOV.U32 R4, RZ, RZ, R15 ;  /* 0x000000ffff047224 */ /* 0x000fe400078e000f */
[----:B------:R-:W-:Y:S01]  /*93a0*/  IMAD.MOV.U32 R5, RZ, RZ, R23 ;  /* 0x000000ffff057224 */ /* 0x000fe200078e0017 */
[----:B--2---:R-:W-:Y:S06]  /*93b0*/  @!P1 BRA `(.L_x_225) ;  /* 0x0000000000289947 */ /* 0x004fec0003800000 */
[----:B------:R-:W-:Y:S02]  /*93c0*/  ULDC UR4, c[0x0][0x8f4] ;  /* 0x00023d0000047ab9 */ /* 0x000fe40000000800 */
[----:B------:R-:W-:-:S05]  /*93d0*/  IADD3 R5, P1, R15, UR4, RZ ;  /* 0x000000040f057c10 */ /* 0x000fca000ff3e0ff */
[----:B------:R-:W-:-:S04]  /*93e0*/  IMAD.X R23, RZ, RZ, R23, P1 ;  /* 0x000000ffff177224 */ /* 0x000fc800008e0617 */
[----:B------:R-:W-:-:S04]  /*93f0*/  IMAD.WIDE.U32 R6, R23, UR8, RZ ;  /* 0x0000000817067c25 */ /* 0x000fc8000f8e00ff */
[----:B------:R-:W-:-:S04]  /*9400*/  IMAD.WIDE.U32 R6, P1, R5, UR9, R6 ;  /* 0x0000000905067c25 */ /* 0x000fc8000f820006 */
[----:B------:R-:W-:-:S04]  /*9410*/  IMAD.WIDE.U32 R4, R5, UR8, RZ ;  /* 0x0000000805047c25 */ /* 0x000fc8000f8e00ff */
[----:B------:R-:W-:Y:S01]  /*9420*/  IMAD.MOV.U32 R4, RZ, RZ, R7 ;  /* 0x000000ffff047224 */ /* 0x000fe200078e0007 */
[----:B------:R-:W-:Y:S02]  /*9430*/  IADD3 RZ, P3, R5, R6, RZ ;  /* 0x0000000605ff7210 */ /* 0x000fe40007f7e0ff */
[----:B------:R-:W-:-:S03]  /*9440*/  IADD3.X R5, RZ, RZ, RZ, P1, !PT ;  /* 0x000000ffff057210 */ /* 0x000fc60000ffe4ff */
[----:B------:R-:W-:-:S08]  /*9450*/  IMAD.WIDE.U32.X R4, R23, UR9, R4, P3 ;  /* 0x0000000917047c25 */ /* 0x000fd000098e0404 */
.L_x_225:
[----:B------:R-:W-:Y:S01]  /*9460*/  ISETP.NE.AND P1, PT, R2, 0x1, PT ;  /* 0x000000010200780c */ /* 0x000fe20003f25270 */
[----:B------:R-:W-:Y:S01]  /*9470*/  ULDC UR4, c[0x0][0x8f0] ;  /* 0x00023c0000047ab9 */ /* 0x000fe20000000800 */
[----:B------:R-:W-:Y:S01]  /*9480*/  LOP3.LUT R19, R19, UR16, RZ, 0xc0, !PT ;  /* 0x0000001013137c12 */ /* 0x000fe2000f8ec0ff */
[----:B------:R-:W-:Y:S01]  /*9490*/  IMAD.MOV R21, RZ, RZ, -R21 ;  /* 0x000000ffff157224 */ /* 0x000fe200078e0a15 */
[----:B------:R-:W-:Y:S01]  /*94a0*/  SHF.R.U64 R4, R4, UR4, R5 ;  /* 0x0000000404047c19 */ /* 0x000fe20008001205 */
[----:B------:R-:W-:Y:S01]  /*94b0*/  ULDC UR4, c[0x0][0x8e0] ;  /* 0x0002380000047ab9 */ /* 0x000fe20000000800 */
[----:B------:R-:W-:Y:S01]  /*94c0*/  ULDC UR5, c[0x0][0x8b8] ;  /* 0x00022e0000057ab9 */ /* 0x000fe20000000800 */
[----:B------:R-:W-:Y:S02]  /*94d0*/  IMAD.MOV.U32 R5, RZ, RZ, 0x1 ;  /* 0x00000001ff057424 */ /* 0x000fe400078e00ff */
[----:B------:R-:W-:Y:S02]  /*94e0*/  IMAD.MOV R6, RZ, RZ, -R4 ;  /* 0x000000ffff067224 */ /* 0x000fe400078e0a04 */
[----:B------:R-:W-:Y:S01]  /*94f0*/  IMAD R19, R4, UR17, R19 ;  /* 0x0000001104137c24 */ /* 0x000fe2000f8e0213 */
[----:B------:R-:W-:Y:S01]  /*9500*/  LOP3.LUT R4, R9, UR15, RZ, 0xc0, !PT ;  /* 0x0000000f09047c12 */ /* 0x000fe2000f8ec0ff */
[----:B-1----:R-:W-:-:S02]  /*9510*/  @P1 IMAD R14, R20, R21, R13 ;  /* 0x00000015140e1224 */ /* 0x002fc400078e020d */
[----:B------:R-:W-:Y:S01]  /*9520*/  IMAD R15, R6, UR4, R15 ;  /* 0x00000004060f7c24 */ /* 0x000fe2000f8e020f */
[----:B------:R-:W-:Y:S01]  /*9530*/  ULDC UR4, c[0x0][0x8a8] ;  /* 0x00022a0000047ab9 */ /* 0x000fe20000000800 */
[----:B------:R-:W-:Y:S02]  /*9540*/  IMAD R14, R19, UR5, R14 ;  /* 0x00000005130e7c24 */ /* 0x000fe4000f8e020e */
[--C-:B------:R-:W-:Y:S01]  /*9550*/  IMAD R15, R15, UR4, R4.reuse ;  /* 0x000000040f0f7c24 */ /* 0x100fe2000f8e0204 */
[----:B------:R-:W-:Y:S01]  /*9560*/  PRMT R4, R5, 0x7610, R4 ;  /* 0x0000761005047816 */ /* 0x000fe20000000004 */
[----:B------:R-:W-:-:S03]  /*9570*/  IMAD.MOV.U32 R13, RZ, RZ, R8 ;  /* 0x000000ffff0d7224 */ /* 0x000fc600078e0008 */
[----:B------:R-:W-:Y:S02]  /*9580*/  SEL R6, R15, R14, !P1 ;  /* 0x0000000e0f067207 */ /* 0x000fe40004800000 */
[----:B------:R-:W-:-:S07]  /*9590*/  SEL R7, R14, R15, !P1 ;  /* 0x0000000f0e077207 */ /* 0x000fce0004800000 */
.L_x_223:
[----:B------:R-:W-:Y:S05]  /*95a0*/  BSYNC B1 ;  /* 0x0000000000017941 */ /* 0x000fea0003800000 */
.L_x_222:
[----:B------:R-:W-:-:S13]  /*95b0*/  LOP3.LUT P1, RZ, R4, 0xff, RZ, 0xc0, !PT ;  /* 0x000000ff04ff7812 */ /* 0x000fda000782c0ff */
[----:B------:R-:W-:Y:S05]  /*95c0*/  @P1 BRA `(.L_x_226) ;  /* 0xfffffff400401947 */ /* 0x000fea000383ffff */
[----:B------:R-:W-:Y:S05]  /*95d0*/  BSYNC B0 ;  /* 0x0000000000007941 */ /* 0x000fea0003800000 */
.L_x_214:
[----:B------:R-:W-:-:S03]  /*95e0*/  UMOV UR4, 0xffffffff ;  /* 0xffffffff00047882 */ /* 0x000fc60000000000 */
[----:B------:R-:W-:Y:S05]  /*95f0*/  BRA.DIV UR4, `(.L_x_227) ;  /* 0x0000000a04cc7947 */ /* 0x000fea000b800000 */
[----:B------:R-:W-:-:S13]  /*9600*/  ELECT P6, URZ, PT ;  /* 0x00000000003f782f */ /* 0x000fda00038c0000 */
.L_x_258:
[----:B------:R-:W-:Y:S05]  /*9610*/  @!P6 BRA `(.L_x_9) ;  /* 0x0000000000a4e947 */ /* 0x000fea0003800000 */
[----:B------:R-:W-:-:S04]  /*9620*/  LOP3.LUT R22, R22, 0x2, RZ, 0xfc, !PT ;  /* 0x0000000216167812 */ /* 0x000fc800078efcff */
[----:B------:R-:W-:-:S13]  /*9630*/  ISETP.NE.AND P0, PT, R22, 0x3, PT ;  /* 0x000000031600780c */ /* 0x000fda0003f05270 */
[----:B------:R-:W-:Y:S05]  /*9640*/  @!P0 BRA `(.L_x_228) ;  /* 0x0000000000048947 */ /* 0x000fea0003800000 */
[----:B------:R-:W-:Y:S01]  /*9650*/  BPT.TRAP 0x1 ;  /* 0x000000040000795c */ /* 0x000fe20000300000 */
.L_x_228:
[----:B------:R-:W1:Y:S01]  /*9660*/  S2R R5, SR_CgaCtaId ;  /* 0x0000000000057919 */ /* 0x000e620000008800 */
[----:B------:R-:W-:Y:S02]  /*9670*/  MOV R2, 0x400 ;  /* 0x0000040000027802 */ /* 0x000fe40000000f00 */
[----:B------:R-:W-:Y:S02]  /*9680*/  SHF.L.U32 R4, R3, 0x1f, RZ ;  /* 0x0000001f03047819 */ /* 0x000fe400000006ff */
[----:B-1----:R-:W-:-:S05]  /*9690*/  LEA R5, R5, R2, 0x18 ;  /* 0x0000000205057211 */ /* 0x002fca00078ec0ff */
[----:B------:R-:W-:-:S05]  /*96a0*/  VIADD R5, R5, 0x20 ;  /* 0x0000002005057836 */ /* 0x000fca0000000000 */
[C---:B------:R-:W-:Y:S01]  /*96b0*/  LEA R7, R0.reuse, R5, 0x3 ;  /* 0x0000000500077211 */ /* 0x040fe200078e18ff */
[----:B------:R-:W-:-:S03]  /*96c0*/  VIADD R0, R0, 0x1 ;  /* 0x0000000100007836 */ /* 0x000fc60000000000 */
[----:B------:R-:W1:Y:S02]  /*96d0*/  SYNCS.PHASECHK.TRANS64.TRYWAIT P0, [R7+URZ], R4 ;  /* 0x00000004070075a7 */ /* 0x000e64000800017f */
[----:B------:R-:W-:-:S04]  /*96e0*/  ISETP.NE.AND P1, PT, R0, 0x4, PT ;  /* 0x000000040000780c */ /* 0x000fc80003f25270 */
[----:B------:R-:W-:Y:S02]  /*96f0*/  SEL R2, RZ, 0x1, P1 ;  /* 0x00000001ff027807 */ /* 0x000fe40000800000 */
[----:B------:R-:W-:Y:S02]  /*9700*/  SEL R0, R0, RZ, P1 ;  /* 0x000000ff00007207 */ /* 0x000fe40000800000 */
[----:B------:R-:W-:-:S03]  /*9710*/  LOP3.LUT R9, R3, R2, RZ, 0x3c, !PT ;  /* 0x0000000203097212 */ /* 0x000fc600078e3cff */
[----:B------:R-:W-:Y:S01]  /*9720*/  IMAD R6, R0, 0x8, R5 ;  /* 0x0000000800067824 */ /* 0x000fe200078e0205 */
[----:B------:R-:W-:Y:S01]  /*9730*/  SHF.L.U32 R3, R9, 0x1f, RZ ;  /* 0x0000001f09037819 */ /* 0x000fe200000006ff */
[----:B-1----:R-:W-:Y:S06]  /*9740*/  @!P0 BRA `(.L_x_229) ;  /* 0x0000000800988947 */ /* 0x002fec0003800000 */
.L_x_259:
[----:B------:R-:W2:Y:S01]  /*9750*/  SYNCS.PHASECHK.TRANS64.TRYWAIT P0, [R6+URZ], R3 ;  /* 0x00000003060075a7 */ /* 0x000ea2000800017f */
[----:B------:R-:W-:-:S05]  /*9760*/  VIADD R0, R0, 0x1 ;  /* 0x0000000100007836 */ /* 0x000fca0000000000 */
[----:B------:R-:W-:-:S04]  /*9770*/  ISETP.NE.AND P1, PT, R0, 0x4, PT ;  /* 0x000000040000780c */ /* 0x000fc80003f25270 */
[----:B------:R-:W-:Y:S02]  /*9780*/  SEL R2, RZ, 0x1, P1 ;  /* 0x00000001ff027807 */ /* 0x000fe40000800000 */
[----:B------:R-:W-:Y:S02]  /*9790*/  SEL R0, R0, RZ, P1 ;  /* 0x000000ff00007207 */ /* 0x000fe40000800000 */
[----:B------:R-:W-:-:S03]  /*97a0*/  LOP3.LUT R9, R9, R2, RZ, 0x3c, !PT ;  /* 0x0000000209097212 */ /* 0x000fc600078e3cff */
[----:B-1----:R-:W-:Y:S01]  /*97b0*/  IMAD R7, R0, 0x8, R5 ;  /* 0x0000000800077824 */ /* 0x002fe200078e0205 */
[----:B------:R-:W-:Y:S01]  /*97c0*/  SHF.L.U32 R4, R9, 0x1f, RZ ;  /* 0x0000001f09047819 */ /* 0x000fe200000006ff */
[----:B--2---:R-:W-:Y:S06]  /*97d0*/  @!P0 BRA `(.L_x_230) ;  /* 0x0000000800888947 */ /* 0x004fec0003800000 */
.L_x_260:
[----:B------:R-:W2:Y:S01]  /*97e0*/  SYNCS.PHASECHK.TRANS64.TRYWAIT P0, [R7+URZ], R4 ;  /* 0x00000004070075a7 */ /* 0x000ea2000800017f */
[----:B------:R-:W-:-:S05]  /*97f0*/  VIADD R0, R0, 0x1 ;  /* 0x0000000100007836 */ /* 0x000fca0000000000 */
[----:B------:R-:W-:-:S04]  /*9800*/  ISETP.NE.AND P1, PT, R0, 0x4, PT ;  /* 0x000000040000780c */ /* 0x000fc80003f25270 */
[----:B------:R-:W-:Y:S02]  /*9810*/  SEL R2, RZ, 0x1, P1 ;  /* 0x00000001ff027807 */ /* 0x000fe40000800000 */
[----:B------:R-:W-:Y:S02]  /*9820*/  SEL R0, R0, RZ, P1 ;  /* 0x000000ff00007207 */ /* 0x000fe40000800000 */
[----:B------:R-:W-:Y:S01]  /*9830*/  LOP3.LUT R2, R9, R2, RZ, 0x3c, !PT ;  /* 0x0000000209027212 */ /* 0x000fe200078e3cff */
[----:B--2---:R-:W-:Y:S06]  /*9840*/  @!P0 BRA `(.L_x_231) ;  /* 0x0000000800808947 */ /* 0x004fec0003800000 */
.L_x_261:
[----:B------:R-:W-:Y:S01]  /*9850*/  IMAD R5, R0, 0x8, R5 ;  /* 0x0000000800057824 */ /* 0x000fe200078e0205 */
[----:B------:R-:W-:-:S07]  /*9860*/  SHF.L.U32 R0, R2, 0x1f, RZ ;  /* 0x0000001f02007819 */ /* 0x000fce00000006ff */
.L_x_232:
[----:B---3--:R3:W4:Y:S02]  /*9870*/  SYNCS.PHASECHK.TRANS64.TRYWAIT P0, [R5+URZ], R0 ;  /* 0x00000000050075a7 */ /* 0x008724000800017f */
[----:B----4-:R-:W-:Y:S05]  /*9880*/  @!P0 NANOSLEEP.SYNCS 0x989680 ;  /* 0x009896800000895d */ /* 0x010fea0003900000 */
[----:B------:R-:W4:Y:S02]  /*9890*/  @!P0 SYNCS.PHASECHK.TRANS64 P0, [R5+URZ], R0 ;  /* 0x00000000050085a7 */ /* 0x000f24000800007f */
[----:B----4-:R-:W-:Y:S05]  /*98a0*/  @!P0 BRA `(.L_x_232) ;  /* 0xfffffffc00f08947 */ /* 0x010fea000383ffff */
.L_x_9:
[----:B------:R-:W-:Y:S05]  /*98b0*/  BSYNC B6 ;  /* 0x0000000000067941 */ /* 0x000fea0003800000 */
.L_x_7:
[----:B------:R-:W-:Y:S05]  /*98c0*/  EXIT ;  /* 0x000000000000794d */ /* 0x000fea0003800000 */
.L_x_22:
[----:B----4-:R4:W1:Y:S02]  /*98d0*/  SYNCS.PHASECHK.TRANS64.TRYWAIT P1, [R3+URZ], R0 ;  /* 0x00000000030075a7 */ /* 0x010864000802017f */
[----:B-1----:R-:W-:Y:S05]  /*98e0*/  @!P1 NANOSLEEP.SYNCS 0x989680 ;  /* 0x009896800000995d */ /* 0x002fea0003900000 */
[----:B------:R-:W1:Y:S02]  /*98f0*/  @!P1 SYNCS.PHASECHK.TRANS64 P1, [R3+URZ], R0 ;  /* 0x00000000030095a7 */ /* 0x000e64000802007f */
[----:B-1----:R-:W-:Y:S05]  /*9900*/  @!P1 BRA `(.L_x_22) ;  /* 0xfffffffc00f09947 */ /* 0x002fea000383ffff */
[----:B------:R-:W-:Y:S05]  /*9910*/  BRA `(.L_x_21) ;  /* 0xffffff7c00847947 */ /* 0x000fea000383ffff */
.L_x_27:
[----:B--2---:R-:W-:-:S04]  /*9920*/  MOV R4, UR4 ;  /* 0x0000000400047c02 */ /* 0x004fc80008000f00 */
[----:B------:R2:W3:Y:S03]  /*9930*/  SYNCS.PHASECHK.TRANS64.TRYWAIT P1, [R4+URZ], R3 ;  /* 0x00000003040075a7 */ /* 0x0004e6000802017f */
[----:B---3--:R-:W-:Y:S05]  /*9940*/  @!P1 NANOSLEEP.SYNCS 0x989680 ;  /* 0x009896800000995d */ /* 0x008fea0003900000 */
[----:B------:R-:W3:Y:S02]  /*9950*/  @!P1 SYNCS.PHASECHK.TRANS64 P1, [R4+URZ], R3 ;  /* 0x00000003040095a7 */ /* 0x000ee4000802007f */
[----:B---3--:R-:W-:Y:S05]  /*9960*/  @!P1 BRA `(.L_x_27) ;  /* 0xfffffffc00ec9947 */ /* 0x008fea000383ffff */
[----:B------:R-:W-:Y:S05]  /*9970*/  BRA `(.L_x_26) ;  /* 0xffffff8000647947 */ /* 0x000fea000383ffff */
.L_x_49:
[----:B-1----:R-:W-:-:S04]  /*9980*/  IMAD.U32 R5, RZ, RZ, UR53 ;  /* 0x00000035ff057e24 */ /* 0x002fc8000f8e00ff */
[----:B------:R1:W2:Y:S03]  /*9990*/  SYNCS.PHASECHK.TRANS64.TRYWAIT P0, [R5+URZ+0x40], R4 ;  /* 0x00004004050075a7 */ /* 0x0002a6000800017f */
[----:B--2---:R-:W-:Y:S05]  /*99a0*/  @!P0 NANOSLEEP.SYNCS 0x989680 ;  /* 0x009896800000895d */ /* 0x004fea0003900000 */
[----:B------:R-:W2:Y:S02]  /*99b0*/  @!P0 SYNCS.PHASECHK.TRANS64 P0, [R5+URZ+0x40], R4 ;  /* 0x00004004050085a7 */ /* 0x000ea4000800007f */
[----:B--2---:R-:W-:Y:S05]  /*99c0*/  @!P0 BRA `(.L_x_49) ;  /* 0xfffffffc00ec8947 */ /* 0x004fea000383ffff */
[----:B------:R-:W-:Y:S05]  /*99d0*/  BRA `(.L_x_233) ;  /* 0xffffff8c00407947 */ /* 0x000fea000383ffff */
.L_x_60:
[----:B-1----:R1:W2:Y:S02]  /*99e0*/  SYNCS.PHASECHK.TRANS64.TRYWAIT P4, [R4+URZ+0x40], R5 ;  /* 0x00004005040075a7 */ /* 0x0022a4000808017f */
[----:B--2---:R-:W-:Y:S05]  /*99f0*/  @!P4 NANOSLEEP.SYNCS 0x989680 ;  /* 0x009896800000c95d */ /* 0x004fea0003900000 */
[----:B------:R-:W2:Y:S02]  /*9a00*/  @!P4 SYNCS.PHASECHK.TRANS64 P4, [R4+URZ+0x40], R5 ;  /* 0x000040050400c5a7 */ /* 0x000ea4000808007f */
[----:B--2---:R-:W-:Y:S05]  /*9a10*/  @!P4 BRA `(.L_x_60) ;  /* 0xfffffffc00f0c947 */ /* 0x004fea000383ffff */
[----:B------:R-:W-:Y:S05]  /*9a20*/  BRA `(.L_x_234) ;  /* 0xffffff9400607947 */ /* 0x000fea000383ffff */
.L_x_71:
[----:B-1----:R1:W2:Y:S02]  /*9a30*/  SYNCS.PHASECHK.TRANS64.TRYWAIT P5, [R4+URZ+0x40], R5 ;  /* 0x00004005040075a7 */ /* 0x0022a400080a017f */
[----:B--2---:R-:W-:Y:S05]  /*9a40*/  @!P5 NANOSLEEP.SYNCS 0x989680 ;  /* 0x009896800000d95d */ /* 0x004fea0003900000 */
[----:B------:R-:W2:Y:S02]  /*9a50*/  @!P5 SYNCS.PHASECHK.TRANS64 P5, [R4+URZ+0x40], R5 ;  /* 0x000040050400d5a7 */ /* 0x000ea400080a007f */
[----:B--2---:R-:W-:Y:S05]  /*9a60*/  @!P5 BRA `(.L_x_71) ;  /* 0xfffffffc00f0d947 */ /* 0x004fea000383ffff */
[----:B------:R-:W-:Y:S05]  /*9a70*/  BRA `(.L_x_235) ;  /* 0xffffff9c001c7947 */ /* 0x000fea000383ffff */
.L_x_82:
[----:B-1----:R1:W2:Y:S02]  /*9a80*/  SYNCS.PHASECHK.TRANS64.TRYWAIT P5, [R5+URZ+0x40], R4 ;  /* 0x00004004050075a7 */ /* 0x0022a400080a017f */
[----:B--2---:R-:W-:Y:S05]  /*9a90*/  @!P5 NANOSLEEP.SYNCS 0x989680 ;  /* 0x009896800000d95d */ /* 0x004fea0003900000 */
[----:B------:R-:W2:Y:S02]  /*9aa0*/  @!P5 SYNCS.PHASECHK.TRANS64 P5, [R5+URZ+0x40], R4 ;  /* 0x000040040500d5a7 */ /* 0x000ea400080a007f */
[----:B--2---:R-:W-:Y:S05]  /*9ab0*/  @!P5 BRA `(.L_x_82) ;  /* 0xfffffffc00f0d947 */ /* 0x004fea000383ffff */
[----:B------:R-:W-:Y:S05]  /*9ac0*/  BRA `(.L_x_236) ;  /* 0xffffffa000dc7947 */ /* 0x000fea000383ffff */
.L_x_93:
[----:B-1----:R1:W2:Y:S02]  /*9ad0*/  SYNCS.PHASECHK.TRANS64.TRYWAIT P5, [R4+URZ+0x40], R5 ;  /* 0x00004005040075a7 */ /* 0x0022a400080a017f */
[----:B--2---:R-:W-:Y:S05]  /*9ae0*/  @!P5 NANOSLEEP.SYNCS 0x989680 ;  /* 0x009896800000d95d */ /* 0x004fea0003900000 */
[----:B------:R-:W2:Y:S02]  /*9af0*/  @!P5 SYNCS.PHASECHK.TRANS64 P5, [R4+URZ+0x40], R5 ;  /* 0x000040050400d5a7 */ /* 0x000ea400080a007f */
[----:B--2---:R-:W-:Y:S05]  /*9b00*/  @!P5 BRA `(.L_x_93) ;  /* 0xfffffffc00f0d947 */ /* 0x004fea000383ffff */
[----:B------:R-:W-:Y:S05]  /*9b10*/  BRA `(.L_x_237) ;  /* 0xffffffa8009c7947 */ /* 0x000fea000383ffff */
.L_x_104:
[----:B-1----:R1:W2:Y:S02]  /*9b20*/  SYNCS.PHASECHK.TRANS64.TRYWAIT P5, [R4+URZ+0x40], R5 ;  /* 0x00004005040075a7 */ /* 0x0022a400080a017f */
[----:B--2---:R-:W-:Y:S05]  /*9b30*/  @!P5 NANOSLEEP.SYNCS 0x989680 ;  /* 0x009896800000d95d */ /* 0x004fea0003900000 */
[----:B------:R-:W2:Y:S02]  /*9b40*/  @!P5 SYNCS.PHASECHK.TRANS64 P5, [R4+URZ+0x40], R5 ;  /* 0x000040050400d5a7 */ /* 0x000ea400080a007f */
[----:B--2---:R-:W-:Y:S05]  /*9b50*/  @!P5 BRA `(.L_x_104) ;  /* 0xfffffffc00f0d947 */ /* 0x004fea000383ffff */
[----:B------:R-:W-:Y:S05]  /*9b60*/  BRA `(.L_x_238) ;  /* 0xffffffb000547947 */ /* 0x000fea000383ffff */
.L_x_115:
[----:B-1----:R1:W2:Y:S02]  /*9b70*/  SYNCS.PHASECHK.TRANS64.TRYWAIT P5, [R4+URZ+0x40], R5 ;  /* 0x00004005040075a7 */ /* 0x0022a400080a017f */
[----:B--2---:R-:W-:Y:S05]  /*9b80*/  @!P5 NANOSLEEP.SYNCS 0x989680 ;  /* 0x009896800000d95d */ /* 0x004fea0003900000 */
[----:B------:R-:W2:Y:S02]  /*9b90*/  @!P5 SYNCS.PHASECHK.TRANS64 P5, [R4+URZ+0x40], R5 ;  /* 0x000040050400d5a7 */ /* 0x000ea400080a007f */
[----:B--2---:R-:W-:Y:S05]  /*9ba0*/  @!P5 BRA `(.L_x_115) ;  /* 0xfffffffc00f0d947 */ /* 0x004fea000383ffff */
[----:B------:R-:W-:Y:S05]  /*9bb0*/  BRA `(.L_x_239) ;  /* 0xffffffb8000c7947 */ /* 0x000fea000383ffff */
.L_x_126:
[----:B-1----:R1:W2:Y:S02]  /*9bc0*/  SYNCS.PHASECHK.TRANS64.TRYWAIT P4, [R5+URZ+0x40], R34 ;  /* 0x00004022050075a7 */ /* 0x0022a4000808017f */
[----:B--2---:R-:W-:Y:S05]  /*9bd0*/  @!P4 NANOSLEEP.SYNCS 0x989680 ;  /* 0x009896800000c95d */ /* 0x004fea0003900000 */
[----:B------:R-:W2:Y:S02]  /*9be0*/  @!P4 SYNCS.PHASECHK.TRANS64 P4, [R5+URZ+0x40], R34 ;  /* 0x000040220500c5a7 */ /* 0x000ea4000808007f */
[----:B--2---:R-:W-:Y:S05]  /*9bf0*/  @!P4 BRA `(.L_x_126) ;  /* 0xfffffffc00f0c947 */ /* 0x004fea000383ffff */
[----:B------:R-:W-:Y:S05]  /*9c00*/  BRA `(.L_x_240) ;  /* 0xffffffbc00b87947 */ /* 0x000fea000383ffff */
.L_x_146:
[----:B-1----:R-:W-:-:S04]  /*9c10*/  IMAD.U32 R3, RZ, RZ, UR4 ;  /* 0x00000004ff037e24 */ /* 0x002fc8000f8e00ff */
[----:B------:R1:W2:Y:S03]  /*9c20*/  SYNCS.PHASECHK.TRANS64.TRYWAIT P0, [R3+URZ+0x88], R0 ;  /* 0x00008800030075a7 */ /* 0x0002a6000800017f */
[----:B--2---:R-:W-:Y:S05]  /*9c30*/  @!P0 NANOSLEEP.SYNCS 0x989680 ;  /* 0x009896800000895d */ /* 0x004fea0003900000 */
[----:B------:R-:W2:Y:S02]  /*9c40*/  @!P0 SYNCS.PHASECHK.TRANS64 P0, [R3+URZ+0x88], R0 ;  /* 0x00008800030085a7 */ /* 0x000ea4000800007f */
[----:B--2---:R-:W-:Y:S05]  /*9c50*/  @!P0 BRA `(.L_x_146) ;  /* 0xfffffffc00ec8947 */ /* 0x004fea000383ffff */
[----:B------:R-:W-:Y:S05]  /*9c60*/  BRA `(.L_x_145) ;  /* 0xffffffd400487947 */ /* 0x000fea000383ffff */
.L_x_155:
[----:B-1----:R-:W-:-:S04]  /*9c70*/  IMAD.U32 R5, RZ, RZ, UR13 ;  /* 0x0000000dff057e24 */ /* 0x002fc8000f8e00ff */
[----:B------:R1:W2:Y:S03]  /*9c80*/  SYNCS.PHASECHK.TRANS64.TRYWAIT P1, [R5+URZ+0x60], R4 ;  /* 0x00006004050075a7 */ /* 0x0002a6000802017f */
[----:B--2---:R-:W-:Y:S05]  /*9c90*/  @!P1 NANOSLEEP.SYNCS 0x989680 ;  /* 0x009896800000995d */ /* 0x004fea0003900000 */
[----:B------:R-:W2:Y:S02]  /*9ca0*/  @!P1 SYNCS.PHASECHK.TRANS64 P1, [R5+URZ+0x60], R4 ;  /* 0x00006004050095a7 */ /* 0x000ea4000802007f */
[----:B--2---:R-:W-:Y:S05]  /*9cb0*/  @!P1 BRA `(.L_x_155) ;  /* 0xfffffffc00ec9947 */ /* 0x004fea000383ffff */
[----:B------:R-:W-:Y:S05]  /*9cc0*/  BRA `(.L_x_241) ;  /* 0xffffffd8002c7947 */ /* 0x000fea000383ffff */
.L_x_161:
[----:B-12---:R-:W-:-:S04]  /*9cd0*/  IMAD.U32 R5, RZ, RZ, UR13 ;  /* 0x0000000dff057e24 */ /* 0x006fc8000f8e00ff */
[----:B------:R1:W2:Y:S03]  /*9ce0*/  SYNCS.PHASECHK.TRANS64.TRYWAIT P1, [R5+URZ+0x68], R4 ;  /* 0x00006804050075a7 */ /* 0x0002a6000802017f */
[----:B--2---:R-:W-:Y:S05]  /*9cf0*/  @!P1 NANOSLEEP.SYNCS 0x989680 ;  /* 0x009896800000995d */ /* 0x004fea0003900000 */
[----:B------:R-:W2:Y:S02]  /*9d00*/  @!P1 SYNCS.PHASECHK.TRANS64 P1, [R5+URZ+0x68], R4 ;  /* 0x00006804050095a7 */ /* 0x000ea4000802007f */
[----:B--2---:R-:W-:Y:S05]  /*9d10*/  @!P1 BRA `(.L_x_161) ;  /* 0xfffffffc00ec9947 */ /* 0x004fea000383ffff */
[----:B------:R-:W-:Y:S05]  /*9d20*/  BRA `(.L_x_242) ;  /* 0xffffffd800747947 */ /* 0x000fea000383ffff */
.L_x_167:
[----:B-123--:R-:W-:-:S04]  /*9d30*/  IMAD.U32 R5, RZ, RZ, UR13 ;  /* 0x0000000dff057e24 */ /* 0x00efc8000f8e00ff */
[----:B------:R1:W2:Y:S03]  /*9d40*/  SYNCS.PHASECHK.TRANS64.TRYWAIT P1, [R5+URZ+0x70], R4 ;  /* 0x00007004050075a7 */ /* 0x0002a6000802017f */
[----:B--2---:R-:W-:Y:S05]  /*9d50*/  @!P1 NANOSLEEP.SYNCS 0x989680 ;  /* 0x009896800000995d */ /* 0x004fea0003900000 */
[----:B------:R-:W2:Y:S02]  /*9d60*/  @!P1 SYNCS.PHASECHK.TRANS64 P1, [R5+URZ+0x70], R4 ;  /* 0x00007004050095a7 */ /* 0x000ea4000802007f */
[----:B--2---:R-:W-:Y:S05]  /*9d70*/  @!P1 BRA `(.L_x_167) ;  /* 0xfffffffc00ec9947 */ /* 0x004fea000383ffff */
[----:B------:R-:W-:Y:S05]  /*9d80*/  BRA `(.L_x_243) ;  /* 0xffffffd800c47947 */ /* 0x000fea000383ffff */
.L_x_173:
[----:B-1234-:R-:W-:-:S04]  /*9d90*/  IMAD.U32 R5, RZ, RZ, UR13 ;  /* 0x0000000dff057e24 */ /* 0x01efc8000f8e00ff */
[----:B------:R1:W2:Y:S03]  /*9da0*/  SYNCS.PHASECHK.TRANS64.TRYWAIT P1, [R5+URZ+0x78], R4 ;  /* 0x00007804050075a7 */ /* 0x0002a6000802017f */
[----:B--2---:R-:W-:Y:S05]  /*9db0*/  @!P1 NANOSLEEP.SYNCS 0x989680 ;  /* 0x009896800000995d */ /* 0x004fea0003900000 */
[----:B------:R-:W2:Y:S02]  /*9dc0*/  @!P1 SYNCS.PHASECHK.TRANS64 P1, [R5+URZ+0x78], R4 ;  /* 0x00007804050095a7 */ /* 0x000ea4000802007f */
[----:B--2---:R-:W-:Y:S05]  /*9dd0*/  @!P1 BRA `(.L_x_173) ;  /* 0xfffffffc00ec9947 */ /* 0x004fea000383ffff */
[----:B------:R-:W-:Y:S05]  /*9de0*/  BRA `(.L_x_244) ;  /* 0xffffffdc00147947 */ /* 0x000fea000383ffff */
.L_x_179:
[----:B-1234-:R-:W-:-:S04]  /*9df0*/  MOV R5, UR13 ;  /* 0x0000000d00057c02 */ /* 0x01efc80008000f00 */
[----:B------:R1:W2:Y:S03]  /*9e00*/  SYNCS.PHASECHK.TRANS64.TRYWAIT P1, [R5+URZ+0x60], R4 ;  /* 0x00006004050075a7 */ /* 0x0002a6000802017f */
[----:B--2---:R-:W-:Y:S05]  /*9e10*/  @!P1 NANOSLEEP.SYNCS 0x989680 ;  /* 0x009896800000995d */ /* 0x004fea0003900000 */
[----:B------:R-:W2:Y:S02]  /*9e20*/  @!P1 SYNCS.PHASECHK.TRANS64 P1, [R5+URZ+0x60], R4 ;  /* 0x00006004050095a7 */ /* 0x000ea4000802007f */
[----:B--2---:R-:W-:Y:S05]  /*9e30*/  @!P1 BRA `(.L_x_179) ;  /* 0xfffffffc00ec9947 */ /* 0x004fea000383ffff */
[----:B------:R-:W-:Y:S05]  /*9e40*/  BRA `(.L_x_245) ;  /* 0xffffffdc00687947 */ /* 0x000fea000383ffff */
.L_x_185:
[----:B-1234-:R-:W-:-:S04]  /*9e50*/  IMAD.U32 R5, RZ, RZ, UR13 ;  /* 0x0000000dff057e24 */ /* 0x01efc8000f8e00ff */
[----:B------:R1:W2:Y:S03]  /*9e60*/  SYNCS.PHASECHK.TRANS64.TRYWAIT P1, [R5+URZ+0x68], R4 ;  /* 0x00006804050075a7 */ /* 0x0002a6000802017f */
[----:B--2---:R-:W-:Y:S05]  /*9e70*/  @!P1 NANOSLEEP.SYNCS 0x989680 ;  /* 0x009896800000995d */ /* 0x004fea0003900000 */
[----:B------:R-:W2:Y:S02]  /*9e80*/  @!P1 SYNCS.PHASECHK.TRANS64 P1, [R5+URZ+0x68], R4 ;  /* 0x00006804050095a7 */ /* 0x000ea4000802007f */
[----:B--2---:R-:W-:Y:S05]  /*9e90*/  @!P1 BRA `(.L_x_185) ;  /* 0xfffffffc00ec9947 */ /* 0x004fea000383ffff */
[----:B------:R-:W-:Y:S05]  /*9ea0*/  BRA `(.L_x_246) ;  /* 0xffffffdc00ac7947 */ /* 0x000fea000383ffff */
.L_x_191:
[----:B-1234-:R-:W-:-:S04]  /*9eb0*/  IMAD.U32 R5, RZ, RZ, UR13 ;  /* 0x0000000dff057e24 */ /* 0x01efc8000f8e00ff */
[----:B------:R1:W2:Y:S03]  /*9ec0*/  SYNCS.PHASECHK.TRANS64.TRYWAIT P1, [R5+URZ+0x70], R4 ;  /* 0x00007004050075a7 */ /* 0x0002a6000802017f */
[----:B--2---:R-:W-:Y:S05]  /*9ed0*/  @!P1 NANOSLEEP.SYNCS 0x989680 ;  /* 0x009896800000995d */ /* 0x004fea0003900000 */
[----:B------:R-:W2:Y:S02]  /*9ee0*/  @!P1 SYNCS.PHASECHK.TRANS64 P1, [R5+URZ+0x70], R4 ;  /* 0x00007004050095a7 */ /* 0x000ea4000802007f */
[----:B--2---:R-:W-:Y:S05]  /*9ef0*/  @!P1 BRA `(.L_x_191) ;  /* 0xfffffffc00ec9947 */ /* 0x004fea000383ffff */
[----:B------:R-:W-:Y:S05]  /*9f00*/  BRA `(.L_x_247) ;  /* 0xffffffdc00f07947 */ /* 0x000fea000383ffff */
.L_x_197:
[----:B-1234-:R-:W-:-:S04]  /*9f10*/  IMAD.U32 R5, RZ, RZ, UR13 ;  /* 0x0000000dff057e24 */ /* 0x01efc8000f8e00ff */
[----:B------:R1:W2:Y:S03]  /*9f20*/  SYNCS.PHASECHK.TRANS64.TRYWAIT P1, [R5+URZ+0x78], R4 ;  /* 0x00007804050075a7 */ /* 0x0002a6000802017f */
[----:B--2---:R-:W-:Y:S05]  /*9f30*/  @!P1 NANOSLEEP.SYNCS 0x989680 ;  /* 0x009896800000995d */ /* 0x004fea0003900000 */
[----:B------:R-:W2:Y:S02]  /*9f40*/  @!P1 SYNCS.PHASECHK.TRANS64 P1, [R5+URZ+0x78], R4 ;  /* 0x00007804050095a7 */ /* 0x000ea4000802007f */
[----:B--2---:R-:W-:Y:S05]  /*9f50*/  @!P1 BRA `(.L_x_197) ;  /* 0xfffffffc00ec9947 */ /* 0x004fea000383ffff */
[----:B------:R-:W-:Y:S05]  /*9f60*/  BRA `(.L_x_248) ;  /* 0xffffffe000347947 */ /* 0x000fea000383ffff */
.L_x_207:
[----:B------:R1:W1:Y:S02]  /*9f70*/  SYNCS.PHASECHK.TRANS64.TRYWAIT P0, [R0+URZ+0x60], R3 ;  /* 0x00006003000075a7 */ /* 0x000264000800017f */
[----:B-1----:R-:W-:Y:S05]  /*9f80*/  @!P0 NANOSLEEP.SYNCS 0x989680 ;  /* 0x009896800000895d */ /* 0x002fea0003900000 */
[----:B------:R-:W1:Y:S02]  /*9f90*/  @!P0 SYNCS.PHASECHK.TRANS64 P0, [R0+URZ+0x60], R3 ;  /* 0x00006003000085a7 */ /* 0x000e64000800007f */
[----:B-1----:R-:W-:Y:S05]  /*9fa0*/  @!P0 BRA `(.L_x_207) ;  /* 0xfffffffc00f08947 */ /* 0x002fea000383ffff */
[----:B------:R-:W-:Y:S05]  /*9fb0*/  BRA `(.L_x_249) ;  /* 0xffffffe800187947 */ /* 0x000fea000383ffff */
.L_x_209:
[----:B------:R1:W1:Y:S02]  /*9fc0*/  SYNCS.PHASECHK.TRANS64.TRYWAIT P0, [R0+URZ+0x68], R3 ;  /* 0x00006803000075a7 */ /* 0x000264000800017f */
[----:B-1----:R-:W-:Y:S05]  /*9fd0*/  @!P0 NANOSLEEP.SYNCS 0x989680 ;  /* 0x009896800000895d */ /* 0x002fea0003900000 */
[----:B------:R-:W1:Y:S02]  /*9fe0*/  @!P0 SYNCS.PHASECHK.TRANS64 P0, [R0+URZ+0x68], R3 ;  /* 0x00006803000085a7 */ /* 0x000e64000800007f */
[----:B-1----:R-:W-:Y:S05]  /*9ff0*/  @!P0 BRA `(.L_x_209) ;  /* 0xfffffffc00f08947 */ /* 0x002fea000383ffff */
[----:B------:R-:W-:Y:S05]  /*a000*/  BRA `(.L_x_250) ;  /* 0xffffffe800147947 */ /* 0x000fea000383ffff */
.L_x_211:
[----:B------:R1:W1:Y:S02]  /*a010*/  SYNCS.PHASECHK.TRANS64.TRYWAIT P0, [R0+URZ+0x70], R3 ;  /* 0x00007003000075a7 */ /* 0x000264000800017f */
[----:B-1----:R-:W-:Y:S05]  /*a020*/  @!P0 NANOSLEEP.SYNCS 0x989680 ;  /* 0x009896800000895d */ /* 0x002fea0003900000 */
[----:B------:R-:W1:Y:S02]  /*a030*/  @!P0 SYNCS.PHASECHK.TRANS64 P0, [R0+URZ+0x70], R3 ;  /* 0x00007003000085a7 */ /* 0x000e64000800007f */
[----:B-1----:R-:W-:Y:S05]  /*a040*/  @!P0 BRA `(.L_x_211) ;  /* 0xfffffffc00f08947 */ /* 0x002fea000383ffff */
[----:B------:R-:W-:Y:S05]  /*a050*/  BRA `(.L_x_251) ;  /* 0xffffffe800107947 */ /* 0x000fea000383ffff */
.L_x_215:
[----:B------:R-:W-:Y:S01]  /*a060*/  BSSY B1, `(.L_x_252) ;  /* 0x0000006000017945 */ /* 0x000fe20003800000 */
[----:B------:R-:W-:-:S07]  /*a070*/  IMAD.MOV.U32 R15, RZ, RZ, -0x1 ;  /* 0xffffffffff0f7424 */ /* 0x000fce00078e00ff */
[----:B------:R-:W-:Y:S05]  /*a080*/  WARPSYNC.COLLECTIVE R15, `(.L_x_253) ;  /* 0x000000000f0c7348 */ /* 0x000fea0003c00000 */
[----:B------:R-:W-:Y:S02]  /*a090*/  ELECT P6, UR62, PT ;  /* 0x00000000003e782f */ /* 0x000fe400038c0000 */
[----:B------:R-:W-:Y:S01]  /*a0a0*/  MOV R14, UR62 ;  /* 0x0000003e000e7c02 */ /* 0x000fe20008000f00 */
[----:B------:R-:W-:Y:S10]  /*a0b0*/  ENDCOLLECTIVE ;  /* 0x000000000000791b */ /* 0x000ff40003800000 */
.L_x_253:
[----:B------:R-:W-:Y:S05]  /*a0c0*/  BSYNC B1 ;  /* 0x0000000000017941 */ /* 0x000fea0003800000 */
.L_x_252:
[----:B------:R-:W-:Y:S05]  /*a0d0*/  BRA `(.L_x_254) ;  /* 0xffffffe800887947 */ /* 0x000fea000383ffff */
.L_x_218:
[----:B--2---:R2:W3:Y:S02]  /*a0e0*/  SYNCS.PHASECHK.TRANS64.TRYWAIT P1, [R20+URZ+0x20], R7 ;  /* 0x00002007140075a7 */ /* 0x0044e4000802017f */
[----:B---3--:R-:W-:Y:S05]  /*a0f0*/  @!P1 NANOSLEEP.SYNCS 0x989680 ;  /* 0x009896800000995d */ /* 0x008fea0003900000 */
[----:B------:R-:W3:Y:S02]  /*a100*/  @!P1 SYNCS.PHASECHK.TRANS64 P1, [R20+URZ+0x20], R7 ;  /* 0x00002007140095a7 */ /* 0x000ee4000802007f */
[----:B---3--:R-:W-:Y:S05]  /*a110*/  @!P1 BRA `(.L_x_218) ;  /* 0xfffffffc00f09947 */ /* 0x008fea000383ffff */
[----:B------:R-:W-:Y:S05]  /*a120*/  BRA `(.L_x_255) ;  /* 0xffffffe800bc7947 */ /* 0x000fea000383ffff */
.L_x_227:
[----:B------:R-:W-:Y:S01]  /*a130*/  BSSY B0, `(.L_x_256) ;  /* 0x0000006000007945 */ /* 0x000fe20003800000 */
[----:B------:R-:W-:-:S07]  /*a140*/  IMAD.MOV.U32 R15, RZ, RZ, -0x1 ;  /* 0xffffffffff0f7424 */ /* 0x000fce00078e00ff */
[----:B------:R-:W-:Y:S05]  /*a150*/  WARPSYNC.COLLECTIVE R15, `(.L_x_257) ;  /* 0x000000000f0c7348 */ /* 0x000fea0003c00000 */
[----:B------:R-:W-:Y:S02]  /*a160*/  ELECT P6, UR62, PT ;  /* 0x00000000003e782f */ /* 0x000fe400038c0000 */
[----:B------:R-:W-:Y:S01]  /*a170*/  MOV R14, UR62 ;  /* 0x0000003e000e7c02 */ /* 0x000fe20008000f00 */
[----:B------:R-:W-:Y:S10]  /*a180*/  ENDCOLLECTIVE ;  /* 0x000000000000791b */ /* 0x000ff40003800000 */
.L_x_257:
[----:B------:R-:W-:Y:S05]  /*a190*/  BSYNC B0 ;  /* 0x0000000000007941 */ /* 0x000fea0003800000 */
.L_x_256:
[----:B------:R-:W-:Y:S05]  /*a1a0*/  BRA `(.L_x_258) ;  /* 0xfffffff400187947 */ /* 0x000fea000383ffff */
.L_x_229:
[----:B-1----:R1:W2:Y:S02]  /*a1b0*/  SYNCS.PHASECHK.TRANS64.TRYWAIT P0, [R7+URZ], R4 ;  /* 0x00000004070075a7 */ /* 0x0022a4000800017f */
[----:B--2---:R-:W-:Y:S05]  /*a1c0*/  @!P0 NANOSLEEP.SYNCS 0x989680 ;  /* 0x009896800000895d */ /* 0x004fea0003900000 */
[----:B------:R-:W2:Y:S02]  /*a1d0*/  @!P0 SYNCS.PHASECHK.TRANS64 P0, [R7+URZ], R4 ;  /* 0x00000004070085a7 */ /* 0x000ea4000800007f */
[----:B--2---:R-:W-:Y:S05]  /*a1e0*/  @!P0 BRA `(.L_x_229) ;  /* 0xfffffffc00f08947 */ /* 0x004fea000383ffff */
[----:B------:R-:W-:Y:S05]  /*a1f0*/  BRA `(.L_x_259) ;  /* 0xfffffff400547947 */ /* 0x000fea000383ffff */
.L_x_230:
[----:B-1----:R1:W2:Y:S02]  /*a200*/  SYNCS.PHASECHK.TRANS64.TRYWAIT P0, [R6+URZ], R3 ;  /* 0x00000003060075a7 */ /* 0x0022a4000800017f */
[----:B--2---:R-:W-:Y:S05]  /*a210*/  @!P0 NANOSLEEP.SYNCS 0x989680 ;  /* 0x009896800000895d */ /* 0x004fea0003900000 */
[----:B------:R-:W2:Y:S02]  /*a220*/  @!P0 SYNCS.PHASECHK.TRANS64 P0, [R6+URZ], R3 ;  /* 0x00000003060085a7 */ /* 0x000ea4000800007f */
[----:B--2---:R-:W-:Y:S05]  /*a230*/  @!P0 BRA `(.L_x_230) ;  /* 0xfffffffc00f08947 */ /* 0x004fea000383ffff */
[----:B------:R-:W-:Y:S05]  /*a240*/  BRA `(.L_x_260) ;  /* 0xfffffff400647947 */ /* 0x000fea000383ffff */
.L_x_231:
[----:B--2---:R2:W3:Y:S02]  /*a250*/  SYNCS.PHASECHK.TRANS64.TRYWAIT P0, [R7+URZ], R4 ;  /* 0x00000004070075a7 */ /* 0x0044e4000800017f */
[----:B---3--:R-:W-:Y:S05]  /*a260*/  @!P0 NANOSLEEP.SYNCS 0x989680 ;  /* 0x009896800000895d */ /* 0x008fea0003900000 */
[----:B------:R-:W3:Y:S02]  /*a270*/  @!P0 SYNCS.PHASECHK.TRANS64 P0, [R7+URZ], R4 ;  /* 0x00000004070085a7 */ /* 0x000ee4000800007f */
[----:B---3--:R-:W-:Y:S05]  /*a280*/  @!P0 BRA `(.L_x_231) ;  /* 0xfffffffc00f08947 */ /* 0x008fea000383ffff */
[----:B------:R-:W-:Y:S05]  /*a290*/  BRA `(.L_x_261) ;  /* 0xfffffff4006c7947 */ /* 0x000fea000383ffff */
.L_x_262:
[----:B------:R-:W-:-:S00]  /*a2a0*/  BRA `(.L_x_262) ;  /* 0xfffffffc00fc7947 */ /* 0x000fc0000383ffff */
[----:B------:R-:W-:-:S00]  /*a2b0*/  NOP ;  /* 0x0000000000007918 */ /* 0x000fc00000000000 */
        /* <DEDUP_REMOVED lines=12> */
.L_x_263:


//--------------------- .nv.global.init           --------------------------
	.section	.nv.global.init,"aw",@progbits
.nv.global.init:
	.type		$str$22,@object
	.size		$str$22,($str$26 - $str$22)
$str$22:
        /*0000*/ 	.byte	0x6b, 0x5f, 0x74, 0x69, 0x6c, 0x65, 0x5f, 0x63, 0x6f, 0x75, 0x6e, 0x74, 0x20, 0x3e, 0x3d, 0x20
        /*0010*/ 	.byte	0x31, 0x00
	.type		$str$26,@object
	.size		$str$26,($str$27 - $str$26)
$str$26:
        /*0012*/ 	.byte	0x28, 0x61, 0x64, 0x64, 0x72, 0x65, 0x73, 0x73, 0x20, 0x26, 0x20, 0x6d, 0x61, 0x73, 0x6b, 0x29
        /*0022*/ 	.byte	0x20, 0x3d, 0x3d, 0x20, 0x30, 0x00
	.type		$str$27,@object
	.size		$str$27,($str$23 - $str$27)
$str$27:
        /*0028*/ 	.byte	0x2f, 0x74, 0x6d, 0x70, 0x2f, 0x63, 0x75, 0x74, 0x6c, 0x61, 0x73, 0x73, 0x5f, 0x73, 0x77, 0x65
        /*0038*/ 	.byte	0x65, 0x70, 0x5f, 0x73, 0x72, 0x63, 0x2f, 0x69, 0x6e, 0x63, 0x6c, 0x75, 0x64, 0x65, 0x2f, 0x63
        /*0048*/ 	.byte	0x75, 0x74, 0x65, 0x2f, 0x70, 0x6f, 0x69, 0x6e, 0x74, 0x65, 0x72, 0x5f, 0x66, 0x6c, 0x61, 0x67
        /*0058*/ 	.byte	0x67, 0x65, 0x64, 0x2e, 0x68, 0x70, 0x70, 0x00
	.type		$str$23,@object
	.size		$str$23,(__unnamed_2 - $str$23)
$str$23:
        /*0060*/ 	.byte	0x2f, 0x74, 0x6d, 0x70, 0x2f, 0x63, 0x75, 0x74, 0x6c, 0x61, 0x73, 0x73, 0x5f, 0x73, 0x77, 0x65
        /*0070*/ 	.byte	0x65, 0x70, 0x5f, 0x73, 0x72, 0x63, 0x2f, 0x69, 0x6e, 0x63, 0x6c, 0x75, 0x64, 0x65, 0x2f, 0x63
        /*0080*/ 	.byte	0x75, 0x74, 0x6c, 0x61, 0x73, 0x73, 0x2f, 0x67, 0x65, 0x6d, 0x6d, 0x2f, 0x63, 0x6f, 0x6c, 0x6c
        /*0090*/ 	.byte	0x65, 0x63, 0x74, 0x69, 0x76, 0x65, 0x2f, 0x73, 0x6d, 0x39, 0x30, 0x5f, 0x6d, 0x6d, 0x61, 0x5f
        /*00a0*/ 	.byte	0x74, 0x6d, 0x61, 0x5f, 0x67, 0x6d, 0x6d, 0x61, 0x5f, 0x73, 0x73, 0x5f, 0x77, 0x61, 0x72, 0x70
        /*00b0*/ 	.byte	0x73, 0x70, 0x65, 0x63, 0x69, 0x61, 0x6c, 0x69, 0x7a, 0x65, 0x64, 0x2e, 0x68, 0x70, 0x70, 0x00
	.type		__unnamed_2,@object
	.size		__unnamed_2,(__unnamed_1 - __unnamed_2)
__unnamed_2:
        /*00c0*/ 	.byte	0x61, 0x75, 0x74, 0x6f, 0x20, 0x63, 0x75, 0x74, 0x65, 0x3a, 0x3a, 0x61, 0x73, 0x5f, 0x70, 0x6f
        /* <DEDUP_REMOVED lines=27> */
        /*0280*/ 	.byte	0x3c, 0x34, 0x30, 0x39, 0x36, 0x3e, 0x3e, 0x3e, 0x3e, 0x3e, 0x5d, 0x00
	.type		__unnamed_1,@object
	.size		__unnamed_1,(.L_0 - __unnamed_1)
__unnamed_1:
        /* <DEDUP_REMOVED lines=181> */
        /*0ddc*/ 	.byte	0x74, 0x69, 0x74, 0x79, 0x5d, 0x00
.L_0:


//--------------------- .nv.shared._ZN7cutlass13device_kernelINS_4gemm6kernel13GemmUniversalIN4cute5tupleIJiiiiEEENS1_10collective13CollectiveMmaINS1_34MainloopSm90TmaGmmaWarpSpecializedILi4ENS5_IJNS4_1CILi1EEESB_SB_EEENS1_35KernelTmaWarpSpecializedCooperativeEEENS5_IJNSA_ILi128EEENSA_ILi256EEENSA_ILi64EEEEEENS_10bfloat16_tENS5_IJlSB_lEEESJ_SK_NS4_8TiledMMAINS4_8MMA_AtomIJNS4_4SM904GMMA28MMA_64x256x16_F32BF16BF16_SSILNSO_5MajorE0ELSQ_0ELNSO_7ScaleInE1ELSR_1EEEEEENS4_6LayoutINS5_IJNSA_ILi2EEESB_SB_EEENS5_IJSB_NSA_ILi0EEESX_EEEEENS5_IJNS4_10UnderscoreES10_S10_EEEEENS4_13SM90_TMA_LOADENS4_14ComposedLayoutINS4_7SwizzleILi3ELi4ELi3EEENS4_18smem_ptr_flag_bitsILi16EEENSU_INS5_IJNSA_ILi8EEESH_EEENS5_IJSH_SB_EEEEEEEvNS4_8identityES13_S1D_vS1E_EENS_8epilogue10collective18CollectiveEpilogueINS1G_22Sm90TmaWarpSpecializedILi4ELi2ELi16ELb1ELb0EEEJSI_NS5_IJSF_NSA_ILi32EEEEEESJ_SK_SJ_SK_NS1G_6fusion15FusionCallbacksIS1K_NS1N_17LinearCombinationISJ_fSJ_fLNS_15FloatRoundStyleE2EEESI_S1M_JEEES13_NS14_INS15_ILi2ELi4ELi3EEES18_NSU_INS5_IJS19_S1L_EEENS5_IJS1L_SB_EEEEEEENS4_17SM75_U32x4_LDSM_NENS4_14SM90_TMA_STOREES1X_NS4_17SM90_U32x4_STSM_NENS4_9Copy_AtomIJS20_NS_6half_tEEEEvEEEvvEEEEvNT_6ParamsE --------------------------
	.section	.nv.shared._ZN7cutlass13device_kernelINS_4gemm6kernel13GemmUniversalIN4cute5tupleIJiiiiEEENS1_10collective13CollectiveMmaINS1_34MainloopSm90TmaGmmaWarpSpecializedILi4ENS5_IJNS4_1CILi1EEESB_SB_EEENS1_35KernelTmaWarpSpecializedCooperativeEEENS5_IJNSA_ILi128EEENSA_ILi256EEENSA_ILi64EEEEEENS_10bfloat16_tENS5_IJlSB_lEEESJ_SK_NS4_8TiledMMAINS4_8MMA_AtomIJNS4_4SM904GMMA28MMA_64x256x16_F32BF16BF16_SSILNSO_5MajorE0ELSQ_0ELNSO_7ScaleInE1ELSR_1EEEEEENS4_6LayoutINS5_IJNSA_ILi2EEESB_SB_EEENS5_IJSB_NSA_ILi0EEESX_EEEEENS5_IJNS4_10UnderscoreES10_S10_EEEEENS4_13SM90_TMA_LOADENS4_14ComposedLayoutINS4_7SwizzleILi3ELi4ELi3EEENS4_18smem_ptr_flag_bitsILi16EEENSU_INS5_IJNSA_ILi8EEESH_EEENS5_IJSH_SB_EEEEEEEvNS4_8identityES13_S1D_vS1E_EENS_8epilogue10collective18CollectiveEpilogueINS1G_22Sm90TmaWarpSpecializedILi4ELi2ELi16ELb1ELb0EEEJSI_NS5_IJSF_NSA_ILi32EEEEEESJ_SK_SJ_SK_NS1G_6fusion15FusionCallbacksIS1K_NS1N_17LinearCombinationISJ_fSJ_fLNS_15FloatRoundStyleE2EEESI_S1M_JEEES13_NS14_INS15_ILi2ELi4ELi3EEES18_NSU_INS5_IJS19_S1L_EEENS5_IJS1L_SB_EEEEEEENS4_17SM75_U32x4_LDSM_NENS4_14SM90_TMA_STOREES1X_NS4_17SM90_U32x4_STSM_NENS4_9Copy_AtomIJS20_NS_6half_tEEEEvEEEvvEEEEvNT_6ParamsE,"aw",@nobits
	.sectionflags	@""
	.align	16
	.zero		1024


//--------------------- .nv.shared.reserved.0     --------------------------
	.section	.nv.shared.reserved.0,"aw",@nobits
	.weak		__nv_reservedSMEM_offset_0_alias
	.size		__nv_reservedSMEM_offset_0_alias, 0, 0
	.other		__nv_reservedSMEM_offset_0_alias,@"STO_CUDA_RESERVED_SHARED STV_DEFAULT"
__nv_reservedSMEM_offset_0_alias:
	.zero		0


//--------------------- .nv.global                --------------------------
	.section	.nv.global,"aw",@nobits
.nv.global:
	.type		_ZN39_INTERNAL_928d3ce5_4_k_cu_e5615bda_27974cute1_E,@object
	.size		_ZN39_INTERNAL_928d3ce5_4_k_cu_e5615bda_27974cute1_E,(_ZN39_INTERNAL_928d3ce5_4_k_cu_e5615bda_27974cuda3std3__45__cpo6cbeginE - _ZN39_INTERNAL_928d3ce5_4_k_cu_e5615bda_27974cute1_E)
_ZN39_INTERNAL_928d3ce5_4_k_cu_e5615bda_27974cute1_E:
	.zero		1
	.type		_ZN39_INTERNAL_928d3ce5_4_k_cu_e5615bda_27974cuda3std3__45__cpo6cbeginE,@object
	.size		_ZN39_INTERNAL_928d3ce5_4_k_cu_e5615bda_27974cuda3std3__45__cpo6cbeginE,(_ZN39_INTERNAL_928d3ce5_4_k_cu_e5615bda_27974cuda3std3__48in_placeE - _ZN39_INTERNAL_928d3ce5_4_k_cu_e5615bda_27974cuda3std3__45__cpo6cbeginE)
_ZN39_INTERNAL_928d3ce5_4_k_cu_e5615bda_27974cuda3std3__45__cpo6cbeginE:
	.zero		1
	.type		_ZN39_INTERNAL_928d3ce5_4_k_cu_e5615bda_27974cuda3std3__48in_placeE,@object
	.size		_ZN39_INTERNAL_928d3ce5_4_k_cu_e5615bda_27974cuda3std3__48in_placeE,(_ZN39_INTERNAL_928d3ce5_4_k_cu_e5615bda_27974cuda3std6ranges3__45__cpo9iter_moveE - _ZN39_INTERNAL_928d3ce5_4_k_cu_e5615bda_27974cuda3std3__48in_placeE)
_ZN39_INTERNAL_928d3ce5_4_k_cu_e5615bda_27974cuda3std3__48in_placeE:
	.zero		1
	.type		_ZN39_INTERNAL_928d3ce5_4_k_cu_e5615bda_27974cuda3std6ranges3__45__cpo9iter_moveE,@object
	.size		_ZN39_INTERNAL_928d3ce5_4_k_cu_e5615bda_27974cuda3std6ranges3__45__cpo9iter_moveE,(_ZN39_INTERNAL_928d3ce5_4_k_cu_e5615bda_27974cuda3std3__45__cpo5beginE - _ZN39_INTERNAL_928d3ce5_4_k_cu_e5615bda_27974cuda3std6ranges3__45__cpo9iter_moveE)
_ZN39_INTERNAL_928d3ce5_4_k_cu_e5615bda_27974cuda3std6ranges3__45__cpo9iter_moveE:
	.zero		1
	.type		_ZN39_INTERNAL_928d3ce5_4_k_cu_e5615bda_27974cuda3std3__45__cpo5beginE,@object
	.size		_ZN39_INTERNAL_928d3ce5_4_k_cu_e5615bda_27974cuda3std3__45__cpo5beginE,(_ZN39_INTERNAL_928d3ce5_4_k_cu_e5615bda_27974cuda3std3__441_GLOBAL__N__928d3ce5_4_k_cu_e5615bda_27976ignoreE - _ZN39_INTERNAL_928d3ce5_4_k_cu_e5615bda_27974cuda3std3__45__cpo5beginE)
_ZN39_INTERNAL_928d3ce5_4_k_cu_e5615bda_27974cuda3std3__45__cpo5beginE:
	.zero		1
	.type		_ZN39_INTERNAL_928d3ce5_4_k_cu_e5615bda_27974cuda3std3__441_GLOBAL__N__928d3ce5_4_k_cu_e5615bda_27976ignoreE,@object
	.size		_ZN39_INTERNAL_928d3ce5_4_k_cu_e5615bda_27974cuda3std3__441_GLOBAL__N__928d3ce5_4_k_cu_e5615bda_27976ignoreE,(_ZN39_INTERNAL_928d3ce5_4_k_cu_e5615bda_27974cute7productE - _ZN39_INTERNAL_928d3ce5_4_k_cu_e5615bda_27974cuda3std3__441_GLOBAL__N__928d3ce5_4_k_cu_e5615bda_27976ignoreE)
_ZN39_INTERNAL_928d3ce5_4_k_cu_e5615bda_27974cuda3std3__441_GLOBAL__N__928d3ce5_4_k_cu_e5615bda_27976ignoreE:
	.zero		1
	.type		_ZN39_INTERNAL_928d3ce5_4_k_cu_e5615bda_27974cute7productE,@object
	.size		_ZN39_INTERNAL_928d3ce5_4_k_cu_e5615bda_27974cute7productE,(_ZN39_INTERNAL_928d3ce5_4_k_cu_e5615bda_27974cuda3std3__45__cpo3endE - _ZN39_INTERNAL_928d3ce5_4_k_cu_e5615bda_27974cute7productE)
_ZN39_INTERNAL_928d3ce5_4_k_cu_e5615bda_27974cute7productE:
	.zero		1
	.type		_ZN39_INTERNAL_928d3ce5_4_k_cu_e5615bda_27974cuda3std3__45__cpo3endE,@object
	.size		_ZN39_INTERNAL_928d3ce5_4_k_cu_e5615bda_27974cuda3std3__45__cpo3endE,(_ZN39_INTERNAL_928d3ce5_4_k_cu_e5615bda_27974cuda3std3__419piecewise_constructE - _ZN39_INTERNAL_928d3ce5_4_k_cu_e5615bda_27974cuda3std3__45__cpo3endE)
_ZN39_INTERNAL_928d3ce5_4_k_cu_e5615bda_27974cuda3std3__45__cpo3endE:
	.zero		1
	.type		_ZN39_INTERNAL_928d3ce5_4_k_cu_e5615bda_27974cuda3std3__419piecewise_constructE,@object
	.size		_ZN39_INTERNAL_928d3ce5_4_k_cu_e5615bda_27974cuda3std3__419piecewise_constructE,(_ZN39_INTERNAL_928d3ce5_4_k_cu_e5615bda_27974cuda3std3__45__cpo4cendE - _ZN39_INTERNAL_928d3ce5_4_k_cu_e5615bda_27974cuda3std3__419piecewise_constructE)
_ZN39_INTERNAL_928d3ce5_4_k_cu_e5615bda_27974cuda3std3__419piecewise_constructE:
	.zero		1
	.type		_ZN39_INTERNAL_928d3ce5_4_k_cu_e5615bda_27974cuda3std3__45__cpo4cendE,@object
	.size		_ZN39_INTERNAL_928d3ce5_4_k_cu_e5615bda_27974cuda3std3__45__cpo4cendE,(_ZN39_INTERNAL_928d3ce5_4_k_cu_e5615bda_27974cuda3std6ranges3__45__cpo4swapE - _ZN39_INTERNAL_928d3ce5_4_k_cu_e5615bda_27974cuda3std3__45__cpo4cendE)
_ZN39_INTERNAL_928d3ce5_4_k_cu_e5615bda_27974cuda3std3__45__cpo4cendE:
	.zero		1
	.type		_ZN39_INTERNAL_928d3ce5_4_k_cu_e5615bda_27974cuda3std6ranges3__45__cpo4swapE,@object
	.size		_ZN39_INTERNAL_928d3ce5_4_k_cu_e5615bda_27974cuda3std6ranges3__45__cpo4swapE,(.L_9 - _ZN39_INTERNAL_928d3ce5_4_k_cu_e5615bda_27974cuda3std6ranges3__45__cpo4swapE)
_ZN39_INTERNAL_928d3ce5_4_k_cu_e5615bda_27974cuda3std6ranges3__45__cpo4swapE:
	.zero		1
.L_9:


//--------------------- .nv.constant0._ZN7cutlass13device_kernelINS_4gemm6kernel13GemmUniversalIN4cute5tupleIJiiiiEEENS1_10collective13CollectiveMmaINS1_34MainloopSm90TmaGmmaWarpSpecializedILi4ENS5_IJNS4_1CILi1EEESB_SB_EEENS1_35KernelTmaWarpSpecializedCooperativeEEENS5_IJNSA_ILi128EEENSA_ILi256EEENSA_ILi64EEEEEENS_10bfloat16_tENS5_IJlSB_lEEESJ_SK_NS4_8TiledMMAINS4_8MMA_AtomIJNS4_4SM904GMMA28MMA_64x256x16_F32BF16BF16_SSILNSO_5MajorE0ELSQ_0ELNSO_7ScaleInE1ELSR_1EEEEEENS4_6LayoutINS5_IJNSA_ILi2EEESB_SB_EEENS5_IJSB_NSA_ILi0EEESX_EEEEENS5_IJNS4_10UnderscoreES10_S10_EEEEENS4_13SM90_TMA_LOADENS4_14ComposedLayoutINS4_7SwizzleILi3ELi4ELi3EEENS4_18smem_ptr_flag_bitsILi16EEENSU_INS5_IJNSA_ILi8EEESH_EEENS5_IJSH_SB_EEEEEEEvNS4_8identityES13_S1D_vS1E_EENS_8epilogue10collective18CollectiveEpilogueINS1G_22Sm90TmaWarpSpecializedILi4ELi2ELi16ELb1ELb0EEEJSI_NS5_IJSF_NSA_ILi32EEEEEESJ_SK_SJ_SK_NS1G_6fusion15FusionCallbacksIS1K_NS1N_17LinearCombinationISJ_fSJ_fLNS_15FloatRoundStyleE2EEESI_S1M_JEEES13_NS14_INS15_ILi2ELi4ELi3EEES18_NSU_INS5_IJS19_S1L_EEENS5_IJS1L_SB_EEEEEEENS4_17SM75_U32x4_LDSM_NENS4_14SM90_TMA_STOREES1X_NS4_17SM90_U32x4_STSM_NENS4_9Copy_AtomIJS20_NS_6half_tEEEEvEEEvvEEEEvNT_6ParamsE --------------------------
	.section	.nv.constant0._ZN7cutlass13device_kernelINS_4gemm6kernel13GemmUniversalIN4cute5tupleIJiiiiEEENS1_10collective13CollectiveMmaINS1_34MainloopSm90TmaGmmaWarpSpecializedILi4ENS5_IJNS4_1CILi1EEESB_SB_EEENS1_35KernelTmaWarpSpecializedCooperativeEEENS5_IJNSA_ILi128EEENSA_ILi256EEENSA_ILi64EEEEEENS_10bfloat16_tENS5_IJlSB_lEEESJ_SK_NS4_8TiledMMAINS4_8MMA_AtomIJNS4_4SM904GMMA28MMA_64x256x16_F32BF16BF16_SSILNSO_5MajorE0ELSQ_0ELNSO_7ScaleInE1ELSR_1EEEEEENS4_6LayoutINS5_IJNSA_ILi2EEESB_SB_EEENS5_IJSB_NSA_ILi0EEESX_EEEEENS5_IJNS4_10UnderscoreES10_S10_EEEEENS4_13SM90_TMA_LOADENS4_14ComposedLayoutINS4_7SwizzleILi3ELi4ELi3EEENS4_18smem_ptr_flag_bitsILi16EEENSU_INS5_IJNSA_ILi8EEESH_EEENS5_IJSH_SB_EEEEEEEvNS4_8identityES13_S1D_vS1E_EENS_8epilogue10collective18CollectiveEpilogueINS1G_22Sm90TmaWarpSpecializedILi4ELi2ELi16ELb1ELb0EEEJSI_NS5_IJSF_NSA_ILi32EEEEEESJ_SK_SJ_SK_NS1G_6fusion15FusionCallbacksIS1K_NS1N_17LinearCombinationISJ_fSJ_fLNS_15FloatRoundStyleE2EEESI_S1M_JEEES13_NS14_INS15_ILi2ELi4ELi3EEES18_NSU_INS5_IJS19_S1L_EEENS5_IJS1L_SB_EEEEEEENS4_17SM75_U32x4_LDSM_NENS4_14SM90_TMA_STOREES1X_NS4_17SM90_U32x4_STSM_NENS4_9Copy_AtomIJS20_NS_6half_tEEEEvEEEvvEEEEvNT_6ParamsE,"a",@progbits
	.sectionflags	@""
	.align	4
.nv.constant0._ZN7cutlass13device_kernelINS_4gemm6kernel13GemmUniversalIN4cute5tupleIJiiiiEEENS1_10collective13CollectiveMmaINS1_34MainloopSm90TmaGmmaWarpSpecializedILi4ENS5_IJNS4_1CILi1EEESB_SB_EEENS1_35KernelTmaWarpSpecializedCooperativeEEENS5_IJNSA_ILi128EEENSA_ILi256EEENSA_ILi64EEEEEENS_10bfloat16_tENS5_IJlSB_lEEESJ_SK_NS4_8TiledMMAINS4_8MMA_AtomIJNS4_4SM904GMMA28MMA_64x256x16_F32BF16BF16_SSILNSO_5MajorE0ELSQ_0ELNSO_7ScaleInE1ELSR_1EEEEEENS4_6LayoutINS5_IJNSA_ILi2EEESB_SB_EEENS5_IJSB_NSA_ILi0EEESX_EEEEENS5_IJNS4_10UnderscoreES10_S10_EEEEENS4_13SM90_TMA_LOADENS4_14ComposedLayoutINS4_7SwizzleILi3ELi4ELi3EEENS4_18smem_ptr_flag_bitsILi16EEENSU_INS5_IJNSA_ILi8EEESH_EEENS5_IJSH_SB_EEEEEEEvNS4_8identityES13_S1D_vS1E_EENS_8epilogue10collective18CollectiveEpilogueINS1G_22Sm90TmaWarpSpecializedILi4ELi2ELi16ELb1ELb0EEEJSI_NS5_IJSF_NSA_ILi32EEEEEESJ_SK_SJ_SK_NS1G_6fusion15FusionCallbacksIS1K_NS1N_17LinearCombinationISJ_fSJ_fLNS_15FloatRoundStyleE2EEESI_S1M_JEEES13_NS14_INS15_ILi2ELi4ELi3EEES18_NSU_INS5_IJS19_S1L_EEENS5_IJS1L_SB_EEEEEEENS4_17SM75_U32x4_LDSM_NENS4_14SM90_TMA_STOREES1X_NS4_17SM90_U32x4_STSM_NENS4_9Copy_AtomIJS20_NS_6half_tEEEEvEEEvvEEEEvNT_6ParamsE:
	.zero		2432


//--------------------- SYMBOLS --------------------------

	.type		.nv.reservedSmem.offset0,@object
	.size		.nv.reservedSmem.offset0,0x4
	.type		__assertfail,@function
